//
// Generated by NVIDIA NVVM Compiler
//
// Compiler Build ID: CL-36424714
// Cuda compilation tools, release 13.0, V13.0.88
// Based on NVVM 20.0.0
//

.version 9.0
.target sm_100
.address_size 64

	// .globl	_Z20ahtc_truncate_kernelPK6float2PS_PKfif
.extern .shared .align 16 .b8 shared_data[];

.visible .entry _Z20ahtc_truncate_kernelPK6float2PS_PKfif(
	.param .u64 .ptr .align 1 _Z20ahtc_truncate_kernelPK6float2PS_PKfif_param_0,
	.param .u64 .ptr .align 1 _Z20ahtc_truncate_kernelPK6float2PS_PKfif_param_1,
	.param .u64 .ptr .align 1 _Z20ahtc_truncate_kernelPK6float2PS_PKfif_param_2,
	.param .u32 _Z20ahtc_truncate_kernelPK6float2PS_PKfif_param_3,
	.param .f32 _Z20ahtc_truncate_kernelPK6float2PS_PKfif_param_4
)
{
	.reg .pred 	%p<3>;
	.reg .b32 	%r<6>;
	.reg .b32 	%f<7>;
	.reg .b64 	%rd<14>;

	ld.param.u64 	%rd2, [_Z20ahtc_truncate_kernelPK6float2PS_PKfif_param_0];
	ld.param.u64 	%rd4, [_Z20ahtc_truncate_kernelPK6float2PS_PKfif_param_1];
	ld.param.u64 	%rd3, [_Z20ahtc_truncate_kernelPK6float2PS_PKfif_param_2];
	ld.param.u32 	%r2, [_Z20ahtc_truncate_kernelPK6float2PS_PKfif_param_3];
	ld.param.f32 	%f1, [_Z20ahtc_truncate_kernelPK6float2PS_PKfif_param_4];
	cvta.to.global.u64 	%rd1, %rd4;
	mov.u32 	%r3, %ctaid.x;
	mov.u32 	%r4, %ntid.x;
	mov.u32 	%r5, %tid.x;
	mad.lo.s32 	%r1, %r3, %r4, %r5;
	setp.ge.s32 	%p1, %r1, %r2;
	@%p1 bra 	$L__BB0_4;
	cvta.to.global.u64 	%rd5, %rd3;
	mul.wide.s32 	%rd6, %r1, 4;
	add.s64 	%rd7, %rd5, %rd6;
	ld.global.f32 	%f2, [%rd7];
	abs.f32 	%f3, %f2;
	setp.geu.f32 	%p2, %f3, %f1;
	@%p2 bra 	$L__BB0_3;
	mul.wide.s32 	%rd12, %r1, 8;
	add.s64 	%rd13, %rd1, %rd12;
	mov.f32 	%f6, 0f00000000;
	st.global.v2.f32 	[%rd13], {%f6, %f6};
	bra.uni 	$L__BB0_4;
$L__BB0_3:
	mul.wide.s32 	%rd8, %r1, 8;
	add.s64 	%rd9, %rd1, %rd8;
	cvta.to.global.u64 	%rd10, %rd2;
	add.s64 	%rd11, %rd10, %rd8;
	ld.global.v2.f32 	{%f4, %f5}, [%rd11];
	st.global.v2.f32 	[%rd9], {%f4, %f5};
$L__BB0_4:
	ret;

}
	// .globl	_Z23ahtc_reconstruct_kernelPK6float2PS_PKfPKiii
.visible .entry _Z23ahtc_reconstruct_kernelPK6float2PS_PKfPKiii(
	.param .u64 .ptr .align 1 _Z23ahtc_reconstruct_kernelPK6float2PS_PKfPKiii_param_0,
	.param .u64 .ptr .align 1 _Z23ahtc_reconstruct_kernelPK6float2PS_PKfPKiii_param_1,
	.param .u64 .ptr .align 1 _Z23ahtc_reconstruct_kernelPK6float2PS_PKfPKiii_param_2,
	.param .u64 .ptr .align 1 _Z23ahtc_reconstruct_kernelPK6float2PS_PKfPKiii_param_3,
	.param .u32 _Z23ahtc_reconstruct_kernelPK6float2PS_PKfPKiii_param_4,
	.param .u32 _Z23ahtc_reconstruct_kernelPK6float2PS_PKfPKiii_param_5
)
{
	.reg .pred 	%p<26>;
	.reg .b32 	%r<46>;
	.reg .b32 	%f<245>;
	.reg .b64 	%rd<73>;

	ld.param.u64 	%rd23, [_Z23ahtc_reconstruct_kernelPK6float2PS_PKfPKiii_param_0];
	ld.param.u64 	%rd22, [_Z23ahtc_reconstruct_kernelPK6float2PS_PKfPKiii_param_1];
	ld.param.u64 	%rd24, [_Z23ahtc_reconstruct_kernelPK6float2PS_PKfPKiii_param_2];
	ld.param.u64 	%rd25, [_Z23ahtc_reconstruct_kernelPK6float2PS_PKfPKiii_param_3];
	ld.param.u32 	%r31, [_Z23ahtc_reconstruct_kernelPK6float2PS_PKfPKiii_param_4];
	ld.param.u32 	%r32, [_Z23ahtc_reconstruct_kernelPK6float2PS_PKfPKiii_param_5];
	cvta.to.global.u64 	%rd1, %rd23;
	cvta.to.global.u64 	%rd2, %rd24;
	cvta.to.global.u64 	%rd3, %rd25;
	mov.u32 	%r33, %ctaid.x;
	mov.u32 	%r34, %ntid.x;
	mov.u32 	%r35, %tid.x;
	mad.lo.s32 	%r1, %r33, %r34, %r35;
	setp.ge.s32 	%p1, %r1, %r32;
	@%p1 bra 	$L__BB1_43;
	setp.lt.s32 	%p2, %r31, 1;
	mov.f32 	%f203, 0f00000000;
	mov.f32 	%f204, %f203;
	@%p2 bra 	$L__BB1_42;
	and.b32  	%r2, %r31, 7;
	setp.lt.u32 	%p3, %r31, 8;
	mov.f32 	%f204, 0f00000000;
	mov.b32 	%r44, 0;
	mov.f32 	%f203, %f204;
	@%p3 bra 	$L__BB1_21;
	and.b32  	%r44, %r31, 2147483640;
	neg.s32 	%r42, %r44;
	shl.b32 	%r5, %r32, 3;
	add.s64 	%rd72, %rd2, 16;
	mov.f32 	%f204, 0f00000000;
	mul.wide.s32 	%rd7, %r32, 4;
	mov.u32 	%r41, %r1;
$L__BB1_4:
	.pragma "nounroll";
	mul.wide.s32 	%rd26, %r41, 4;
	add.s64 	%rd6, %rd3, %rd26;
	ld.global.u32 	%r8, [%rd6];
	setp.lt.s32 	%p4, %r8, 0;
	@%p4 bra 	$L__BB1_6;
	ld.global.f32 	%f79, [%rd72+-16];
	mul.wide.u32 	%rd27, %r8, 8;
	add.s64 	%rd28, %rd1, %rd27;
	ld.global.v2.f32 	{%f80, %f81}, [%rd28];
	mul.f32 	%f82, %f79, %f80;
	mul.f32 	%f83, %f81, 0f00000000;
	sub.f32 	%f84, %f82, %f83;
	mul.f32 	%f85, %f79, %f81;
	fma.rn.f32 	%f86, %f80, 0f00000000, %f85;
	add.f32 	%f204, %f204, %f84;
	add.f32 	%f203, %f203, %f86;
$L__BB1_6:
	add.s64 	%rd8, %rd6, %rd7;
	ld.global.u32 	%r9, [%rd8];
	setp.lt.s32 	%p5, %r9, 0;
	@%p5 bra 	$L__BB1_8;
	ld.global.f32 	%f87, [%rd72+-12];
	mul.wide.u32 	%rd29, %r9, 8;
	add.s64 	%rd30, %rd1, %rd29;
	ld.global.v2.f32 	{%f88, %f89}, [%rd30];
	mul.f32 	%f90, %f87, %f88;
	mul.f32 	%f91, %f89, 0f00000000;
	sub.f32 	%f92, %f90, %f91;
	mul.f32 	%f93, %f87, %f89;
	fma.rn.f32 	%f94, %f88, 0f00000000, %f93;
	add.f32 	%f204, %f204, %f92;
	add.f32 	%f203, %f203, %f94;
$L__BB1_8:
	add.s64 	%rd9, %rd8, %rd7;
	ld.global.u32 	%r10, [%rd9];
	setp.lt.s32 	%p6, %r10, 0;
	@%p6 bra 	$L__BB1_10;
	ld.global.f32 	%f95, [%rd72+-8];
	mul.wide.u32 	%rd31, %r10, 8;
	add.s64 	%rd32, %rd1, %rd31;
	ld.global.v2.f32 	{%f96, %f97}, [%rd32];
	mul.f32 	%f98, %f95, %f96;
	mul.f32 	%f99, %f97, 0f00000000;
	sub.f32 	%f100, %f98, %f99;
	mul.f32 	%f101, %f95, %f97;
	fma.rn.f32 	%f102, %f96, 0f00000000, %f101;
	add.f32 	%f204, %f204, %f100;
	add.f32 	%f203, %f203, %f102;
$L__BB1_10:
	add.s64 	%rd10, %rd9, %rd7;
	ld.global.u32 	%r11, [%rd10];
	setp.lt.s32 	%p7, %r11, 0;
	@%p7 bra 	$L__BB1_12;
	ld.global.f32 	%f103, [%rd72+-4];
	mul.wide.u32 	%rd33, %r11, 8;
	add.s64 	%rd34, %rd1, %rd33;
	ld.global.v2.f32 	{%f104, %f105}, [%rd34];
	mul.f32 	%f106, %f103, %f104;
	mul.f32 	%f107, %f105, 0f00000000;
	sub.f32 	%f108, %f106, %f107;
	mul.f32 	%f109, %f103, %f105;
	fma.rn.f32 	%f110, %f104, 0f00000000, %f109;
	add.f32 	%f204, %f204, %f108;
	add.f32 	%f203, %f203, %f110;
$L__BB1_12:
	add.s64 	%rd11, %rd10, %rd7;
	ld.global.u32 	%r12, [%rd11];
	setp.lt.s32 	%p8, %r12, 0;
	@%p8 bra 	$L__BB1_14;
	ld.global.f32 	%f111, [%rd72];
	mul.wide.u32 	%rd35, %r12, 8;
	add.s64 	%rd36, %rd1, %rd35;
	ld.global.v2.f32 	{%f112, %f113}, [%rd36];
	mul.f32 	%f114, %f111, %f112;
	mul.f32 	%f115, %f113, 0f00000000;
	sub.f32 	%f116, %f114, %f115;
	mul.f32 	%f117, %f111, %f113;
	fma.rn.f32 	%f118, %f112, 0f00000000, %f117;
	add.f32 	%f204, %f204, %f116;
	add.f32 	%f203, %f203, %f118;
$L__BB1_14:
	add.s64 	%rd12, %rd11, %rd7;
	ld.global.u32 	%r13, [%rd12];
	setp.lt.s32 	%p9, %r13, 0;
	@%p9 bra 	$L__BB1_16;
	ld.global.f32 	%f119, [%rd72+4];
	mul.wide.u32 	%rd37, %r13, 8;
	add.s64 	%rd38, %rd1, %rd37;
	ld.global.v2.f32 	{%f120, %f121}, [%rd38];
	mul.f32 	%f122, %f119, %f120;
	mul.f32 	%f123, %f121, 0f00000000;
	sub.f32 	%f124, %f122, %f123;
	mul.f32 	%f125, %f119, %f121;
	fma.rn.f32 	%f126, %f120, 0f00000000, %f125;
	add.f32 	%f204, %f204, %f124;
	add.f32 	%f203, %f203, %f126;
$L__BB1_16:
	add.s64 	%rd13, %rd12, %rd7;
	ld.global.u32 	%r14, [%rd13];
	setp.lt.s32 	%p10, %r14, 0;
	@%p10 bra 	$L__BB1_18;
	ld.global.f32 	%f127, [%rd72+8];
	mul.wide.u32 	%rd39, %r14, 8;
	add.s64 	%rd40, %rd1, %rd39;
	ld.global.v2.f32 	{%f128, %f129}, [%rd40];
	mul.f32 	%f130, %f127, %f128;
	mul.f32 	%f131, %f129, 0f00000000;
	sub.f32 	%f132, %f130, %f131;
	mul.f32 	%f133, %f127, %f129;
	fma.rn.f32 	%f134, %f128, 0f00000000, %f133;
	add.f32 	%f204, %f204, %f132;
	add.f32 	%f203, %f203, %f134;
$L__BB1_18:
	add.s64 	%rd41, %rd13, %rd7;
	ld.global.u32 	%r15, [%rd41];
	setp.lt.s32 	%p11, %r15, 0;
	@%p11 bra 	$L__BB1_20;
	ld.global.f32 	%f135, [%rd72+12];
	mul.wide.u32 	%rd42, %r15, 8;
	add.s64 	%rd43, %rd1, %rd42;
	ld.global.v2.f32 	{%f136, %f137}, [%rd43];
	mul.f32 	%f138, %f135, %f136;
	mul.f32 	%f139, %f137, 0f00000000;
	sub.f32 	%f140, %f138, %f139;
	mul.f32 	%f141, %f135, %f137;
	fma.rn.f32 	%f142, %f136, 0f00000000, %f141;
	add.f32 	%f204, %f204, %f140;
	add.f32 	%f203, %f203, %f142;
$L__BB1_20:
	add.s32 	%r42, %r42, 8;
	add.s32 	%r41, %r41, %r5;
	add.s64 	%rd72, %rd72, 32;
	setp.ne.s32 	%p12, %r42, 0;
	@%p12 bra 	$L__BB1_4;
$L__BB1_21:
	setp.eq.s32 	%p13, %r2, 0;
	@%p13 bra 	$L__BB1_42;
	and.b32  	%r19, %r31, 3;
	setp.lt.u32 	%p14, %r2, 4;
	@%p14 bra 	$L__BB1_32;
	mad.lo.s32 	%r37, %r44, %r32, %r1;
	mul.wide.s32 	%rd44, %r37, 4;
	add.s64 	%rd15, %rd3, %rd44;
	ld.global.u32 	%r20, [%rd15];
	setp.lt.s32 	%p15, %r20, 0;
	mul.wide.u32 	%rd45, %r44, 4;
	add.s64 	%rd16, %rd2, %rd45;
	@%p15 bra 	$L__BB1_25;
	ld.global.f32 	%f144, [%rd16];
	mul.wide.u32 	%rd46, %r20, 8;
	add.s64 	%rd47, %rd1, %rd46;
	ld.global.v2.f32 	{%f145, %f146}, [%rd47];
	mul.f32 	%f147, %f144, %f145;
	mul.f32 	%f148, %f146, 0f00000000;
	sub.f32 	%f149, %f147, %f148;
	mul.f32 	%f150, %f144, %f146;
	fma.rn.f32 	%f151, %f145, 0f00000000, %f150;
	add.f32 	%f204, %f204, %f149;
	add.f32 	%f203, %f203, %f151;
$L__BB1_25:
	mul.wide.s32 	%rd17, %r32, 4;
	add.s64 	%rd18, %rd15, %rd17;
	ld.global.u32 	%r21, [%rd18];
	setp.lt.s32 	%p16, %r21, 0;
	@%p16 bra 	$L__BB1_27;
	ld.global.f32 	%f152, [%rd16+4];
	mul.wide.u32 	%rd48, %r21, 8;
	add.s64 	%rd49, %rd1, %rd48;
	ld.global.v2.f32 	{%f153, %f154}, [%rd49];
	mul.f32 	%f155, %f152, %f153;
	mul.f32 	%f156, %f154, 0f00000000;
	sub.f32 	%f157, %f155, %f156;
	mul.f32 	%f158, %f152, %f154;
	fma.rn.f32 	%f159, %f153, 0f00000000, %f158;
	add.f32 	%f204, %f204, %f157;
	add.f32 	%f203, %f203, %f159;
$L__BB1_27:
	add.s64 	%rd19, %rd18, %rd17;
	ld.global.u32 	%r22, [%rd19];
	setp.lt.s32 	%p17, %r22, 0;
	@%p17 bra 	$L__BB1_29;
	ld.global.f32 	%f160, [%rd16+8];
	mul.wide.u32 	%rd50, %r22, 8;
	add.s64 	%rd51, %rd1, %rd50;
	ld.global.v2.f32 	{%f161, %f162}, [%rd51];
	mul.f32 	%f163, %f160, %f161;
	mul.f32 	%f164, %f162, 0f00000000;
	sub.f32 	%f165, %f163, %f164;
	mul.f32 	%f166, %f160, %f162;
	fma.rn.f32 	%f167, %f161, 0f00000000, %f166;
	add.f32 	%f204, %f204, %f165;
	add.f32 	%f203, %f203, %f167;
$L__BB1_29:
	add.s64 	%rd52, %rd19, %rd17;
	ld.global.u32 	%r23, [%rd52];
	setp.lt.s32 	%p18, %r23, 0;
	@%p18 bra 	$L__BB1_31;
	ld.global.f32 	%f168, [%rd16+12];
	mul.wide.u32 	%rd53, %r23, 8;
	add.s64 	%rd54, %rd1, %rd53;
	ld.global.v2.f32 	{%f169, %f170}, [%rd54];
	mul.f32 	%f171, %f168, %f169;
	mul.f32 	%f172, %f170, 0f00000000;
	sub.f32 	%f173, %f171, %f172;
	mul.f32 	%f174, %f168, %f170;
	fma.rn.f32 	%f175, %f169, 0f00000000, %f174;
	add.f32 	%f204, %f204, %f173;
	add.f32 	%f203, %f203, %f175;
$L__BB1_31:
	add.s32 	%r44, %r44, 4;
$L__BB1_32:
	setp.eq.s32 	%p19, %r19, 0;
	@%p19 bra 	$L__BB1_42;
	setp.eq.s32 	%p20, %r19, 1;
	@%p20 bra 	$L__BB1_39;
	mad.lo.s32 	%r38, %r44, %r32, %r1;
	mul.wide.s32 	%rd55, %r38, 4;
	add.s64 	%rd20, %rd3, %rd55;
	ld.global.u32 	%r26, [%rd20];
	setp.lt.s32 	%p21, %r26, 0;
	mul.wide.u32 	%rd56, %r44, 4;
	add.s64 	%rd21, %rd2, %rd56;
	@%p21 bra 	$L__BB1_36;
	ld.global.f32 	%f177, [%rd21];
	mul.wide.u32 	%rd57, %r26, 8;
	add.s64 	%rd58, %rd1, %rd57;
	ld.global.v2.f32 	{%f178, %f179}, [%rd58];
	mul.f32 	%f180, %f177, %f178;
	mul.f32 	%f181, %f179, 0f00000000;
	sub.f32 	%f182, %f180, %f181;
	mul.f32 	%f183, %f177, %f179;
	fma.rn.f32 	%f184, %f178, 0f00000000, %f183;
	add.f32 	%f204, %f204, %f182;
	add.f32 	%f203, %f203, %f184;
$L__BB1_36:
	mul.wide.s32 	%rd59, %r32, 4;
	add.s64 	%rd60, %rd20, %rd59;
	ld.global.u32 	%r27, [%rd60];
	setp.lt.s32 	%p22, %r27, 0;
	@%p22 bra 	$L__BB1_38;
	ld.global.f32 	%f185, [%rd21+4];
	mul.wide.u32 	%rd61, %r27, 8;
	add.s64 	%rd62, %rd1, %rd61;
	ld.global.v2.f32 	{%f186, %f187}, [%rd62];
	mul.f32 	%f188, %f185, %f186;
	mul.f32 	%f189, %f187, 0f00000000;
	sub.f32 	%f190, %f188, %f189;
	mul.f32 	%f191, %f185, %f187;
	fma.rn.f32 	%f192, %f186, 0f00000000, %f191;
	add.f32 	%f204, %f204, %f190;
	add.f32 	%f203, %f203, %f192;
$L__BB1_38:
	add.s32 	%r44, %r44, 2;
$L__BB1_39:
	and.b32  	%r39, %r31, 1;
	setp.eq.b32 	%p23, %r39, 1;
	not.pred 	%p24, %p23;
	@%p24 bra 	$L__BB1_42;
	mad.lo.s32 	%r40, %r44, %r32, %r1;
	mul.wide.s32 	%rd63, %r40, 4;
	add.s64 	%rd64, %rd3, %rd63;
	ld.global.u32 	%r30, [%rd64];
	setp.lt.s32 	%p25, %r30, 0;
	@%p25 bra 	$L__BB1_42;
	mul.wide.u32 	%rd65, %r44, 4;
	add.s64 	%rd66, %rd2, %rd65;
	ld.global.f32 	%f193, [%rd66];
	mul.wide.u32 	%rd67, %r30, 8;
	add.s64 	%rd68, %rd1, %rd67;
	ld.global.v2.f32 	{%f194, %f195}, [%rd68];
	mul.f32 	%f196, %f193, %f194;
	mul.f32 	%f197, %f195, 0f00000000;
	sub.f32 	%f198, %f196, %f197;
	mul.f32 	%f199, %f193, %f195;
	fma.rn.f32 	%f200, %f194, 0f00000000, %f199;
	add.f32 	%f204, %f204, %f198;
	add.f32 	%f203, %f203, %f200;
$L__BB1_42:
	cvta.to.global.u64 	%rd69, %rd22;
	mul.wide.s32 	%rd70, %r1, 8;
	add.s64 	%rd71, %rd69, %rd70;
	st.global.v2.f32 	[%rd71], {%f204, %f203};
$L__BB1_43:
	ret;

}
	// .globl	_Z20ahtc_fidelity_kernelPK6float2S1_PS_i
.visible .entry _Z20ahtc_fidelity_kernelPK6float2S1_PS_i(
	.param .u64 .ptr .align 1 _Z20ahtc_fidelity_kernelPK6float2S1_PS_i_param_0,
	.param .u64 .ptr .align 1 _Z20ahtc_fidelity_kernelPK6float2S1_PS_i_param_1,
	.param .u64 .ptr .align 1 _Z20ahtc_fidelity_kernelPK6float2S1_PS_i_param_2,
	.param .u32 _Z20ahtc_fidelity_kernelPK6float2S1_PS_i_param_3
)
{
	.reg .pred 	%p<6>;
	.reg .b32 	%r<14>;
	.reg .b32 	%f<24>;
	.reg .b64 	%rd<12>;

	ld.param.u64 	%rd1, [_Z20ahtc_fidelity_kernelPK6float2S1_PS_i_param_0];
	ld.param.u64 	%rd2, [_Z20ahtc_fidelity_kernelPK6float2S1_PS_i_param_1];
	ld.param.u64 	%rd3, [_Z20ahtc_fidelity_kernelPK6float2S1_PS_i_param_2];
	ld.param.u32 	%r8, [_Z20ahtc_fidelity_kernelPK6float2S1_PS_i_param_3];
	mov.u32 	%r1, %tid.x;
	mov.u32 	%r2, %ctaid.x;
	mov.u32 	%r13, %ntid.x;
	mad.lo.s32 	%r4, %r2, %r13, %r1;
	setp.ge.s32 	%p1, %r4, %r8;
	mov.f32 	%f22, 0f00000000;
	mov.f32 	%f23, %f22;
	@%p1 bra 	$L__BB2_2;
	cvta.to.global.u64 	%rd4, %rd1;
	cvta.to.global.u64 	%rd5, %rd2;
	mul.wide.s32 	%rd6, %r4, 8;
	add.s64 	%rd7, %rd4, %rd6;
	ld.global.v2.f32 	{%f7, %f8}, [%rd7];
	add.s64 	%rd8, %rd5, %rd6;
	ld.global.v2.f32 	{%f9, %f10}, [%rd8];
	mul.f32 	%f11, %f8, %f10;
	fma.rn.f32 	%f22, %f7, %f9, %f11;
	mul.f32 	%f12, %f7, %f10;
	mul.f32 	%f13, %f8, %f9;
	sub.f32 	%f23, %f12, %f13;
$L__BB2_2:
	shl.b32 	%r9, %r1, 3;
	mov.u32 	%r10, shared_data;
	add.s32 	%r5, %r10, %r9;
	st.shared.v2.f32 	[%r5], {%f22, %f23};
	bar.sync 	0;
	setp.lt.u32 	%p2, %r13, 2;
	@%p2 bra 	$L__BB2_6;
$L__BB2_3:
	shr.u32 	%r7, %r13, 1;
	setp.ge.u32 	%p3, %r1, %r7;
	@%p3 bra 	$L__BB2_5;
	ld.shared.v2.f32 	{%f14, %f15}, [%r5];
	shl.b32 	%r11, %r7, 3;
	add.s32 	%r12, %r5, %r11;
	ld.shared.v2.f32 	{%f16, %f17}, [%r12];
	add.f32 	%f18, %f14, %f16;
	add.f32 	%f19, %f15, %f17;
	st.shared.v2.f32 	[%r5], {%f18, %f19};
$L__BB2_5:
	bar.sync 	0;
	setp.gt.u32 	%p4, %r13, 3;
	mov.u32 	%r13, %r7;
	@%p4 bra 	$L__BB2_3;
$L__BB2_6:
	setp.ne.s32 	%p5, %r1, 0;
	@%p5 bra 	$L__BB2_8;
	cvta.to.global.u64 	%rd9, %rd3;
	mul.wide.u32 	%rd10, %r2, 8;
	add.s64 	%rd11, %rd9, %rd10;
	ld.shared.v2.f32 	{%f20, %f21}, [shared_data];
	st.global.v2.f32 	[%rd11], {%f20, %f21};
$L__BB2_8:
	ret;

}
	// .globl	_Z23ahtc_mutual_info_kernelPK6float2Pfiii
.visible .entry _Z23ahtc_mutual_info_kernelPK6float2Pfiii(
	.param .u64 .ptr .align 1 _Z23ahtc_mutual_info_kernelPK6float2Pfiii_param_0,
	.param .u64 .ptr .align 1 _Z23ahtc_mutual_info_kernelPK6float2Pfiii_param_1,
	.param .u32 _Z23ahtc_mutual_info_kernelPK6float2Pfiii_param_2,
	.param .u32 _Z23ahtc_mutual_info_kernelPK6float2Pfiii_param_3,
	.param .u32 _Z23ahtc_mutual_info_kernelPK6float2Pfiii_param_4
)
{
	.reg .pred 	%p<2>;
	.reg .b32 	%r<15>;
	.reg .b64 	%rd<5>;

	ld.param.u64 	%rd1, [_Z23ahtc_mutual_info_kernelPK6float2Pfiii_param_1];
	ld.param.u32 	%r4, [_Z23ahtc_mutual_info_kernelPK6float2Pfiii_param_2];
	mov.u32 	%r5, %ctaid.x;
	mov.u32 	%r6, %ntid.x;
	mov.u32 	%r7, %tid.x;
	mad.lo.s32 	%r1, %r5, %r6, %r7;
	mov.u32 	%r8, %ctaid.y;
	mov.u32 	%r9, %ntid.y;
	mov.u32 	%r10, %tid.y;
	mad.lo.s32 	%r11, %r8, %r9, %r10;
	max.s32 	%r12, %r1, %r11;
	setp.ge.s32 	%p1, %r12, %r4;
	@%p1 bra 	$L__BB3_2;
	cvta.to.global.u64 	%rd2, %rd1;
	mad.lo.s32 	%r13, %r4, %r1, %r11;
	mul.wide.s32 	%rd3, %r13, 4;
	add.s64 	%rd4, %rd2, %rd3;
	mov.b32 	%r14, 0;
	st.global.u32 	[%rd4], %r14;
$L__BB3_2:
	ret;

}
	// .globl	_Z36ahtc_mixed_precision_contract_kernelPK6float2S1_PS_iii
.visible .entry _Z36ahtc_mixed_precision_contract_kernelPK6float2S1_PS_iii(
	.param .u64 .ptr .align 1 _Z36ahtc_mixed_precision_contract_kernelPK6float2S1_PS_iii_param_0,
	.param .u64 .ptr .align 1 _Z36ahtc_mixed_precision_contract_kernelPK6float2S1_PS_iii_param_1,
	.param .u64 .ptr .align 1 _Z36ahtc_mixed_precision_contract_kernelPK6float2S1_PS_iii_param_2,
	.param .u32 _Z36ahtc_mixed_precision_contract_kernelPK6float2S1_PS_iii_param_3,
	.param .u32 _Z36ahtc_mixed_precision_contract_kernelPK6float2S1_PS_iii_param_4,
	.param .u32 _Z36ahtc_mixed_precision_contract_kernelPK6float2S1_PS_iii_param_5
)
{
	.reg .pred 	%p<2>;
	.reg .b32 	%r<8>;
	.reg .b32 	%f<2>;
	.reg .b64 	%rd<5>;

	ld.param.u64 	%rd1, [_Z36ahtc_mixed_precision_contract_kernelPK6float2S1_PS_iii_param_2];
	ld.param.u32 	%r2, [_Z36ahtc_mixed_precision_contract_kernelPK6float2S1_PS_iii_param_3];
	ld.param.u32 	%r3, [_Z36ahtc_mixed_precision_contract_kernelPK6float2S1_PS_iii_param_4];
	mov.u32 	%r4, %ctaid.x;
	mov.u32 	%r5, %ntid.x;
	mov.u32 	%r6, %tid.x;
	mad.lo.s32 	%r1, %r4, %r5, %r6;
	mul.lo.s32 	%r7, %r3, %r2;
	setp.ge.s32 	%p1, %r1, %r7;
	@%p1 bra 	$L__BB4_2;
	cvta.to.global.u64 	%rd2, %rd1;
	mul.wide.s32 	%rd3, %r1, 8;
	add.s64 	%rd4, %rd2, %rd3;
	mov.f32 	%f1, 0f00000000;
	st.global.v2.f32 	[%rd4], {%f1, %f1};
$L__BB4_2:
	ret;

}


// ===== COMPILED SASS (sm_100) =====

	.target	sm_100

	.elftype	@"ET_EXEC"


//--------------------- .note.nv.tkinfo           --------------------------
	.section	.note.nv.tkinfo,"",@"SHT_NOTE"
	.sectionflags	@"SHF_NOTE_NV_TKINFO"
	.tkinfo
        /*0018*/ 	.word	0x00000002
        /*0030*/ 	.string	""
        /*0030*/ 	.string	"ptxas"
        /*0030*/ 	.string	"Cuda compilation tools, release 13.0, V13.0.88"
        /*0030*/ 	.string	"Build cuda_13.0.r13.0/compiler.36424714_0"
        /*0030*/ 	.string	"-arch sm_100 -m 64 "



//--------------------- .note.nv.cuinfo           --------------------------
	.section	.note.nv.cuinfo,"",@"SHT_NOTE"
	.sectionflags	@"SHF_NOTE_NV_CUINFO"
        /*0018*/ 	.short	0x0002
        /*001a*/ 	.short	0x0064
        /*001c*/ 	.short	0x0082
	.zero		2


//--------------------- .nv.info                  --------------------------
	.section	.nv.info,"",@"SHT_CUDA_INFO"
	.align	4


	//----- nvinfo : EIATTR_REGCOUNT
	.align		4
        /*0000*/ 	.byte	0x04, 0x2f
        /*0002*/ 	.short	(.L_1 - .L_0)
	.align		4
.L_0:
        /*0004*/ 	.word	index@(_Z20ahtc_truncate_kernelPK6float2PS_PKfif)
        /*0008*/ 	.word	0x0000000a


	//----- nvinfo : EIATTR_FRAME_SIZE
	.align		4
.L_1:
        /*000c*/ 	.byte	0x04, 0x11
        /*000e*/ 	.short	(.L_3 - .L_2)
	.align		4
.L_2:
        /*0010*/ 	.word	index@(_Z20ahtc_truncate_kernelPK6float2PS_PKfif)
        /*0014*/ 	.word	0x00000000


	//----- nvinfo : EIATTR_REGCOUNT
	.align		4
.L_3:
        /*0018*/ 	.byte	0x04, 0x2f
        /*001a*/ 	.short	(.L_5 - .L_4)
	.align		4
.L_4:
        /*001c*/ 	.word	index@(_Z23ahtc_reconstruct_kernelPK6float2PS_PKfPKiii)
        /*0020*/ 	.word	0x00000020


	//----- nvinfo : EIATTR_FRAME_SIZE
	.align		4
.L_5:
        /*0024*/ 	.byte	0x04, 0x11
        /*0026*/ 	.short	(.L_7 - .L_6)
	.align		4
.L_6:
        /*0028*/ 	.word	index@(_Z23ahtc_reconstruct_kernelPK6float2PS_PKfPKiii)
        /*002c*/ 	.word	0x00000000


	//----- nvinfo : EIATTR_REGCOUNT
	.align		4
.L_7:
        /*0030*/ 	.byte	0x04, 0x2f
        /*0032*/ 	.short	(.L_9 - .L_8)
	.align		4
.L_8:
        /*0034*/ 	.word	index@(_Z20ahtc_fidelity_kernelPK6float2S1_PS_i)
        /*0038*/ 	.word	0x0000000e


	//----- nvinfo : EIATTR_FRAME_SIZE
	.align		4
.L_9:
        /*003c*/ 	.byte	0x04, 0x11
        /*003e*/ 	.short	(.L_11 - .L_10)
	.align		4
.L_10:
        /*0040*/ 	.word	index@(_Z20ahtc_fidelity_kernelPK6float2S1_PS_i)
        /*0044*/ 	.word	0x00000000


	//----- nvinfo : EIATTR_REGCOUNT
	.align		4
.L_11:
        /*0048*/ 	.byte	0x04, 0x2f
        /*004a*/ 	.short	(.L_13 - .L_12)
	.align		4
.L_12:
        /*004c*/ 	.word	index@(_Z23ahtc_mutual_info_kernelPK6float2Pfiii)
        /*0050*/ 	.word	0x00000008


	//----- nvinfo : EIATTR_FRAME_SIZE
	.align		4
.L_13:
        /*0054*/ 	.byte	0x04, 0x11
        /*0056*/ 	.short	(.L_15 - .L_14)
	.align		4
.L_14:
        /*0058*/ 	.word	index@(_Z23ahtc_mutual_info_kernelPK6float2Pfiii)
        /*005c*/ 	.word	0x00000000


	//----- nvinfo : EIATTR_REGCOUNT
	.align		4
.L_15:
        /*0060*/ 	.byte	0x04, 0x2f
        /*0062*/ 	.short	(.L_17 - .L_16)
	.align		4
.L_16:
        /*0064*/ 	.word	index@(_Z36ahtc_mixed_precision_contract_kernelPK6float2S1_PS_iii)
        /*0068*/ 	.word	0x00000008


	//----- nvinfo : EIATTR_FRAME_SIZE
	.align		4
.L_17:
        /*006c*/ 	.byte	0x04, 0x11
        /*006e*/ 	.short	(.L_19 - .L_18)
	.align		4
.L_18:
        /*0070*/ 	.word	index@(_Z36ahtc_mixed_precision_contract_kernelPK6float2S1_PS_iii)
        /*0074*/ 	.word	0x00000000


	//----- nvinfo : EIATTR_MIN_STACK_SIZE
	.align		4
.L_19:
        /*0078*/ 	.byte	0x04, 0x12
        /*007a*/ 	.short	(.L_21 - .L_20)
	.align		4
.L_20:
        /*007c*/ 	.word	index@(_Z36ahtc_mixed_precision_contract_kernelPK6float2S1_PS_iii)
        /*0080*/ 	.word	0x00000000


	//----- nvinfo : EIATTR_MIN_STACK_SIZE
	.align		4
.L_21:
        /*0084*/ 	.byte	0x04, 0x12
        /*0086*/ 	.short	(.L_23 - .L_22)
	.align		4
.L_22:
        /*0088*/ 	.word	index@(_Z23ahtc_mutual_info_kernelPK6float2Pfiii)
        /*008c*/ 	.word	0x00000000


	//----- nvinfo : EIATTR_MIN_STACK_SIZE
	.align		4
.L_23:
        /*0090*/ 	.byte	0x04, 0x12
        /*0092*/ 	.short	(.L_25 - .L_24)
	.align		4
.L_24:
        /*0094*/ 	.word	index@(_Z20ahtc_fidelity_kernelPK6float2S1_PS_i)
        /*0098*/ 	.word	0x00000000


	//----- nvinfo : EIATTR_MIN_STACK_SIZE
	.align		4
.L_25:
        /*009c*/ 	.byte	0x04, 0x12
        /*009e*/ 	.short	(.L_27 - .L_26)
	.align		4
.L_26:
        /*00a0*/ 	.word	index@(_Z23ahtc_reconstruct_kernelPK6float2PS_PKfPKiii)
        /*00a4*/ 	.word	0x00000000


	//----- nvinfo : EIATTR_MIN_STACK_SIZE
	.align		4
.L_27:
        /*00a8*/ 	.byte	0x04, 0x12
        /*00aa*/ 	.short	(.L_29 - .L_28)
	.align		4
.L_28:
        /*00ac*/ 	.word	index@(_Z20ahtc_truncate_kernelPK6float2PS_PKfif)
        /*00b0*/ 	.word	0x00000000
.L_29:


//--------------------- .nv.compat                --------------------------
	.section	.nv.compat,"",@"SHT_CUDA_COMPAT_INFO"
	.align	4
        /*0000*/ 	.byte	0x02, 0x09, 0x00, 0x00, 0x02, 0x02, 0x01, 0x00, 0x02, 0x05, 0x05, 0x00, 0x03, 0x07, 0x01, 0x01
        /*0010*/ 	.byte	0x02, 0x03, 0x00, 0x00, 0x02, 0x06, 0x01, 0x00, 0x04, 0x0b, 0x08, 0x00, 0x09, 0x00, 0x00, 0x00
        /*0020*/ 	.byte	0x00, 0x00, 0x00, 0x00


//--------------------- .nv.info._Z36ahtc_mixed_precision_contract_kernelPK6float2S1_PS_iii --------------------------
	.section	.nv.info._Z36ahtc_mixed_precision_contract_kernelPK6float2S1_PS_iii,"",@"SHT_CUDA_INFO"
	.sectionflags	@""
	.align	4


	//----- nvinfo : EIATTR_CUDA_API_VERSION
	.align		4
        /*0000*/ 	.byte	0x04, 0x37
        /*0002*/ 	.short	(.L_31 - .L_30)
.L_30:
        /*0004*/ 	.word	0x00000082


	//----- nvinfo : EIATTR_KPARAM_INFO
	.align		4
.L_31:
        /*0008*/ 	.byte	0x04, 0x17
        /*000a*/ 	.short	(.L_33 - .L_32)
.L_32:
        /*000c*/ 	.word	0x00000000
        /*0010*/ 	.short	0x0005
        /*0012*/ 	.short	0x0020
        /*0014*/ 	.byte	0x00, 0xf0, 0x11, 0x00


	//----- nvinfo : EIATTR_KPARAM_INFO
	.align		4
.L_33:
        /*0018*/ 	.byte	0x04, 0x17
        /*001a*/ 	.short	(.L_35 - .L_34)
.L_34:
        /*001c*/ 	.word	0x00000000
        /*0020*/ 	.short	0x0004
        /*0022*/ 	.short	0x001c
        /*0024*/ 	.byte	0x00, 0xf0, 0x11, 0x00


	//----- nvinfo : EIATTR_KPARAM_INFO
	.align		4
.L_35:
        /*0028*/ 	.byte	0x04, 0x17
        /*002a*/ 	.short	(.L_37 - .L_36)
.L_36:
        /*002c*/ 	.word	0x00000000
        /*0030*/ 	.short	0x0003
        /*0032*/ 	.short	0x0018
        /*0034*/ 	.byte	0x00, 0xf0, 0x11, 0x00


	//----- nvinfo : EIATTR_KPARAM_INFO
	.align		4
.L_37:
        /*0038*/ 	.byte	0x04, 0x17
        /*003a*/ 	.short	(.L_39 - .L_38)
.L_38:
        /*003c*/ 	.word	0x00000000
        /*0040*/ 	.short	0x0002
        /*0042*/ 	.short	0x0010
        /*0044*/ 	.byte	0x00, 0xf5, 0x21, 0x00


	//----- nvinfo : EIATTR_KPARAM_INFO
	.align		4
.L_39:
        /*0048*/ 	.byte	0x04, 0x17
        /*004a*/ 	.short	(.L_41 - .L_40)
.L_40:
        /*004c*/ 	.word	0x00000000
        /*0050*/ 	.short	0x0001
        /*0052*/ 	.short	0x0008
        /*0054*/ 	.byte	0x00, 0xf5, 0x21, 0x00


	//----- nvinfo : EIATTR_KPARAM_INFO
	.align		4
.L_41:
        /*0058*/ 	.byte	0x04, 0x17
        /*005a*/ 	.short	(.L_43 - .L_42)
.L_42:
        /*005c*/ 	.word	0x00000000
        /*0060*/ 	.short	0x0000
        /*0062*/ 	.short	0x0000
        /*0064*/ 	.byte	0x00, 0xf5, 0x21, 0x00


	//----- nvinfo : EIATTR_SPARSE_MMA_MASK
	.align		4
.L_43:
        /*0068*/ 	.byte	0x03, 0x50
        /*006a*/ 	.short	0x0000


	//----- nvinfo : EIATTR_MAXREG_COUNT
	.align		4
        /*006c*/ 	.byte	0x03, 0x1b
        /*006e*/ 	.short	0x00ff


	//----- nvinfo : EIATTR_MERCURY_ISA_VERSION
	.align		4
        /*0070*/ 	.byte	0x03, 0x5f
        /*0072*/ 	.short	0x0101


	//----- nvinfo : EIATTR_VRC_CTA_INIT_COUNT
	.align		4
        /*0074*/ 	.byte	0x02, 0x4a
	.zero		1
	.zero		1


	//----- nvinfo : EIATTR_EXIT_INSTR_OFFSETS
	.align		4
        /*0078*/ 	.byte	0x04, 0x1c
        /*007a*/ 	.short	(.L_45 - .L_44)


	//   ....[0]....
.L_44:
        /*007c*/ 	.word	0x00000080


	//   ....[1]....
        /*0080*/ 	.word	0x000000d0


	//----- nvinfo : EIATTR_CBANK_PARAM_SIZE
	.align		4
.L_45:
        /*0084*/ 	.byte	0x03, 0x19
        /*0086*/ 	.short	0x0024


	//----- nvinfo : EIATTR_PARAM_CBANK
	.align		4
        /*0088*/ 	.byte	0x04, 0x0a
        /*008a*/ 	.short	(.L_47 - .L_46)
	.align		4
.L_46:
        /*008c*/ 	.word	index@(.nv.constant0._Z36ahtc_mixed_precision_contract_kernelPK6float2S1_PS_iii)
        /*0090*/ 	.short	0x0380
        /*0092*/ 	.short	0x0024


	//----- nvinfo : EIATTR_SW_WAR
	.align		4
.L_47:
        /*0094*/ 	.byte	0x04, 0x36
        /*0096*/ 	.short	(.L_49 - .L_48)
.L_48:
        /*0098*/ 	.word	0x00000008
.L_49:


//--------------------- .nv.info._Z23ahtc_mutual_info_kernelPK6float2Pfiii --------------------------
	.section	.nv.info._Z23ahtc_mutual_info_kernelPK6float2Pfiii,"",@"SHT_CUDA_INFO"
	.sectionflags	@""
	.align	4


	//----- nvinfo : EIATTR_CUDA_API_VERSION
	.align		4
        /*0000*/ 	.byte	0x04, 0x37
        /*0002*/ 	.short	(.L_51 - .L_50)
.L_50:
        /*0004*/ 	.word	0x00000082


	//----- nvinfo : EIATTR_KPARAM_INFO
	.align		4
.L_51:
        /*0008*/ 	.byte	0x04, 0x17
        /*000a*/ 	.short	(.L_53 - .L_52)
.L_52:
        /*000c*/ 	.word	0x00000000
        /*0010*/ 	.short	0x0004
        /*0012*/ 	.short	0x0018
        /*0014*/ 	.byte	0x00, 0xf0, 0x11, 0x00


	//----- nvinfo : EIATTR_KPARAM_INFO
	.align		4
.L_53:
        /*0018*/ 	.byte	0x04, 0x17
        /*001a*/ 	.short	(.L_55 - .L_54)
.L_54:
        /*001c*/ 	.word	0x00000000
        /*0020*/ 	.short	0x0003
        /*0022*/ 	.short	0x0014
        /*0024*/ 	.byte	0x00, 0xf0, 0x11, 0x00


	//----- nvinfo : EIATTR_KPARAM_INFO
	.align		4
.L_55:
        /*0028*/ 	.byte	0x04, 0x17
        /*002a*/ 	.short	(.L_57 - .L_56)
.L_56:
        /*002c*/ 	.word	0x00000000
        /*0030*/ 	.short	0x0002
        /*0032*/ 	.short	0x0010
        /*0034*/ 	.byte	0x00, 0xf0, 0x11, 0x00


	//----- nvinfo : EIATTR_KPARAM_INFO
	.align		4
.L_57:
        /*0038*/ 	.byte	0x04, 0x17
        /*003a*/ 	.short	(.L_59 - .L_58)
.L_58:
        /*003c*/ 	.word	0x00000000
        /*0040*/ 	.short	0x0001
        /*0042*/ 	.short	0x0008
        /*0044*/ 	.byte	0x00, 0xf5, 0x21, 0x00


	//----- nvinfo : EIATTR_KPARAM_INFO
	.align		4
.L_59:
        /*0048*/ 	.byte	0x04, 0x17
        /*004a*/ 	.short	(.L_61 - .L_60)
.L_60:
        /*004c*/ 	.word	0x00000000
        /*0050*/ 	.short	0x0000
        /*0052*/ 	.short	0x0000
        /*0054*/ 	.byte	0x00, 0xf5, 0x21, 0x00


	//----- nvinfo : EIATTR_SPARSE_MMA_MASK
	.align		4
.L_61:
        /*0058*/ 	.byte	0x03, 0x50
        /*005a*/ 	.short	0x0000


	//----- nvinfo : EIATTR_MAXREG_COUNT
	.align		4
        /*005c*/ 	.byte	0x03, 0x1b
        /*005e*/ 	.short	0x00ff


	//----- nvinfo : EIATTR_MERCURY_ISA_VERSION
	.align		4
        /*0060*/ 	.byte	0x03, 0x5f
        /*0062*/ 	.short	0x0101


	//----- nvinfo : EIATTR_VRC_CTA_INIT_COUNT
	.align		4
        /*0064*/ 	.byte	0x02, 0x4a
	.zero		1
	.zero		1


	//----- nvinfo : EIATTR_EXIT_INSTR_OFFSETS
	.align		4
        /*0068*/ 	.byte	0x04, 0x1c
        /*006a*/ 	.short	(.L_63 - .L_62)


	//   ....[0]....
.L_62:
        /*006c*/ 	.word	0x000000c0


	//   ....[1]....
        /*0070*/ 	.word	0x00000120


	//----- nvinfo : EIATTR_CBANK_PARAM_SIZE
	.align		4
.L_63:
        /*0074*/ 	.byte	0x03, 0x19
        /*0076*/ 	.short	0x001c


	//----- nvinfo : EIATTR_PARAM_CBANK
	.align		4
        /*0078*/ 	.byte	0x04, 0x0a
        /*007a*/ 	.short	(.L_65 - .L_64)
	.align		4
.L_64:
        /*007c*/ 	.word	index@(.nv.constant0._Z23ahtc_mutual_info_kernelPK6float2Pfiii)
        /*0080*/ 	.short	0x0380
        /*0082*/ 	.short	0x001c


	//----- nvinfo : EIATTR_SW_WAR
	.align		4
.L_65:
        /*0084*/ 	.byte	0x04, 0x36
        /*0086*/ 	.short	(.L_67 - .L_66)
.L_66:
        /*0088*/ 	.word	0x00000008
.L_67:


//--------------------- .nv.info._Z20ahtc_fidelity_kernelPK6float2S1_PS_i --------------------------
	.section	.nv.info._Z20ahtc_fidelity_kernelPK6float2S1_PS_i,"",@"SHT_CUDA_INFO"
	.sectionflags	@""
	.align	4


	//----- nvinfo : EIATTR_CUDA_API_VERSION
	.align		4
        /*0000*/ 	.byte	0x04, 0x37
        /*0002*/ 	.short	(.L_69 - .L_68)
.L_68:
        /*0004*/ 	.word	0x00000082


	//----- nvinfo : EIATTR_KPARAM_INFO
	.align		4
.L_69:
        /*0008*/ 	.byte	0x04, 0x17
        /*000a*/ 	.short	(.L_71 - .L_70)
.L_70:
        /*000c*/ 	.word	0x00000000
        /*0010*/ 	.short	0x0003
        /*0012*/ 	.short	0x0018
        /*0014*/ 	.byte	0x00, 0xf0, 0x11, 0x00


	//----- nvinfo : EIATTR_KPARAM_INFO
	.align		4
.L_71:
        /*0018*/ 	.byte	0x04, 0x17
        /*001a*/ 	.short	(.L_73 - .L_72)
.L_72:
        /*001c*/ 	.word	0x00000000
        /*0020*/ 	.short	0x0002
        /*0022*/ 	.short	0x0010
        /*0024*/ 	.byte	0x00, 0xf5, 0x21, 0x00


	//----- nvinfo : EIATTR_KPARAM_INFO
	.align		4
.L_73:
        /*0028*/ 	.byte	0x04, 0x17
        /*002a*/ 	.short	(.L_75 - .L_74)
.L_74:
        /*002c*/ 	.word	0x00000000
        /*0030*/ 	.short	0x0001
        /*0032*/ 	.short	0x0008
        /*0034*/ 	.byte	0x00, 0xf5, 0x21, 0x00


	//----- nvinfo : EIATTR_KPARAM_INFO
	.align		4
.L_75:
        /*0038*/ 	.byte	0x04, 0x17
        /*003a*/ 	.short	(.L_77 - .L_76)
.L_76:
        /*003c*/ 	.word	0x00000000
        /*0040*/ 	.short	0x0000
        /*0042*/ 	.short	0x0000
        /*0044*/ 	.byte	0x00, 0xf5, 0x21, 0x00


	//----- nvinfo : EIATTR_SPARSE_MMA_MASK
	.align		4
.L_77:
        /*0048*/ 	.byte	0x03, 0x50
        /*004a*/ 	.short	0x0000


	//----- nvinfo : EIATTR_MAXREG_COUNT
	.align		4
        /*004c*/ 	.byte	0x03, 0x1b
        /*004e*/ 	.short	0x00ff


	//----- nvinfo : EIATTR_NUM_BARRIERS
	.align		4
        /*0050*/ 	.byte	0x02, 0x4c
        /*0052*/ 	.byte	0x01
	.zero		1


	//----- nvinfo : EIATTR_MERCURY_ISA_VERSION
	.align		4
        /*0054*/ 	.byte	0x03, 0x5f
        /*0056*/ 	.short	0x0101


	//----- nvinfo : EIATTR_VRC_CTA_INIT_COUNT
	.align		4
        /*0058*/ 	.byte	0x02, 0x4a
	.zero		1
	.zero		1


	//----- nvinfo : EIATTR_EXIT_INSTR_OFFSETS
	.align		4
        /*005c*/ 	.byte	0x04, 0x1c
        /*005e*/ 	.short	(.L_79 - .L_78)


	//   ....[0]....
.L_78:
        /*0060*/ 	.word	0x00000290


	//   ....[1]....
        /*0064*/ 	.word	0x00000310


	//----- nvinfo : EIATTR_CBANK_PARAM_SIZE
	.align		4
.L_79:
        /*0068*/ 	.byte	0x03, 0x19
        /*006a*/ 	.short	0x001c


	//----- nvinfo : EIATTR_PARAM_CBANK
	.align		4
        /*006c*/ 	.byte	0x04, 0x0a
        /*006e*/ 	.short	(.L_81 - .L_80)
	.align		4
.L_80:
        /*0070*/ 	.word	index@(.nv.constant0._Z20ahtc_fidelity_kernelPK6float2S1_PS_i)
        /*0074*/ 	.short	0x0380
        /*0076*/ 	.short	0x001c


	//----- nvinfo : EIATTR_SW_WAR
	.align		4
.L_81:
        /*0078*/ 	.byte	0x04, 0x36
        /*007a*/ 	.short	(.L_83 - .L_82)
.L_82:
        /*007c*/ 	.word	0x00000008
.L_83:


//--------------------- .nv.info._Z23ahtc_reconstruct_kernelPK6float2PS_PKfPKiii --------------------------
	.section	.nv.info._Z23ahtc_reconstruct_kernelPK6float2PS_PKfPKiii,"",@"SHT_CUDA_INFO"
	.sectionflags	@""
	.align	4


	//----- nvinfo : EIATTR_CUDA_API_VERSION
	.align		4
        /*0000*/ 	.byte	0x04, 0x37
        /*0002*/ 	.short	(.L_85 - .L_84)
.L_84:
        /*0004*/ 	.word	0x00000082


	//----- nvinfo : EIATTR_KPARAM_INFO
	.align		4
.L_85:
        /*0008*/ 	.byte	0x04, 0x17
        /*000a*/ 	.short	(.L_87 - .L_86)
.L_86:
        /*000c*/ 	.word	0x00000000
        /*0010*/ 	.short	0x0005
        /*0012*/ 	.short	0x0024
        /*0014*/ 	.byte	0x00, 0xf0, 0x11, 0x00


	//----- nvinfo : EIATTR_KPARAM_INFO
	.align		4
.L_87:
        /*0018*/ 	.byte	0x04, 0x17
        /*001a*/ 	.short	(.L_89 - .L_88)
.L_88:
        /*001c*/ 	.word	0x00000000
        /*0020*/ 	.short	0x0004
        /*0022*/ 	.short	0x0020
        /*0024*/ 	.byte	0x00, 0xf0, 0x11, 0x00


	//----- nvinfo : EIATTR_KPARAM_INFO
	.align		4
.L_89:
        /*0028*/ 	.byte	0x04, 0x17
        /*002a*/ 	.short	(.L_91 - .L_90)
.L_90:
        /*002c*/ 	.word	0x00000000
        /*0030*/ 	.short	0x0003
        /*0032*/ 	.short	0x0018
        /*0034*/ 	.byte	0x00, 0xf5, 0x21, 0x00


	//----- nvinfo : EIATTR_KPARAM_INFO
	.align		4
.L_91:
        /*0038*/ 	.byte	0x04, 0x17
        /*003a*/ 	.short	(.L_93 - .L_92)
.L_92:
        /*003c*/ 	.word	0x00000000
        /*0040*/ 	.short	0x0002
        /*0042*/ 	.short	0x0010
        /*0044*/ 	.byte	0x00, 0xf5, 0x21, 0x00


	//----- nvinfo : EIATTR_KPARAM_INFO
	.align		4
.L_93:
        /*0048*/ 	.byte	0x04, 0x17
        /*004a*/ 	.short	(.L_95 - .L_94)
.L_94:
        /*004c*/ 	.word	0x00000000
        /*0050*/ 	.short	0x0001
        /*0052*/ 	.short	0x0008
        /*0054*/ 	.byte	0x00, 0xf5, 0x21, 0x00


	//----- nvinfo : EIATTR_KPARAM_INFO
	.align		4
.L_95:
        /*0058*/ 	.byte	0x04, 0x17
        /*005a*/ 	.short	(.L_97 - .L_96)
.L_96:
        /*005c*/ 	.word	0x00000000
        /*0060*/ 	.short	0x0000
        /*0062*/ 	.short	0x0000
        /*0064*/ 	.byte	0x00, 0xf5, 0x21, 0x00


	//----- nvinfo : EIATTR_SPARSE_MMA_MASK
	.align		4
.L_97:
        /*0068*/ 	.byte	0x03, 0x50
        /*006a*/ 	.short	0x0000


	//----- nvinfo : EIATTR_MAXREG_COUNT
	.align		4
        /*006c*/ 	.byte	0x03, 0x1b
        /*006e*/ 	.short	0x00ff


	//----- nvinfo : EIATTR_MERCURY_ISA_VERSION
	.align		4
        /*0070*/ 	.byte	0x03, 0x5f
        /*0072*/ 	.short	0x0101


	//----- nvinfo : EIATTR_VRC_CTA_INIT_COUNT
	.align		4
        /*0074*/ 	.byte	0x02, 0x4a
	.zero		1
	.zero		1


	//----- nvinfo : EIATTR_EXIT_INSTR_OFFSETS
	.align		4
        /*0078*/ 	.byte	0x04, 0x1c
        /*007a*/ 	.short	(.L_99 - .L_98)


	//   ....[0]....
.L_98:
        /*007c*/ 	.word	0x00000080


	//   ....[1]....
        /*0080*/ 	.word	0x00001090


	//----- nvinfo : EIATTR_CRS_STACK_SIZE
	.align		4
.L_99:
        /*0084*/ 	.byte	0x04, 0x1e
        /*0086*/ 	.short	(.L_101 - .L_100)
.L_100:
        /*0088*/ 	.word	0x00000000


	//----- nvinfo : EIATTR_CBANK_PARAM_SIZE
	.align		4
.L_101:
        /*008c*/ 	.byte	0x03, 0x19
        /*008e*/ 	.short	0x0028


	//----- nvinfo : EIATTR_PARAM_CBANK
	.align		4
        /*0090*/ 	.byte	0x04, 0x0a
        /*0092*/ 	.short	(.L_103 - .L_102)
	.align		4
.L_102:
        /*0094*/ 	.word	index@(.nv.constant0._Z23ahtc_reconstruct_kernelPK6float2PS_PKfPKiii)
        /*0098*/ 	.short	0x0380
        /*009a*/ 	.short	0x0028


	//----- nvinfo : EIATTR_SW_WAR
	.align		4
.L_103:
        /*009c*/ 	.byte	0x04, 0x36
        /*009e*/ 	.short	(.L_105 - .L_104)
.L_104:
        /*00a0*/ 	.word	0x00000008
.L_105:


//--------------------- .nv.info._Z20ahtc_truncate_kernelPK6float2PS_PKfif --------------------------
	.section	.nv.info._Z20ahtc_truncate_kernelPK6float2PS_PKfif,"",@"SHT_CUDA_INFO"
	.sectionflags	@""
	.align	4


	//----- nvinfo : EIATTR_CUDA_API_VERSION
	.align		4
        /*0000*/ 	.byte	0x04, 0x37
        /*0002*/ 	.short	(.L_107 - .L_106)
.L_106:
        /*0004*/ 	.word	0x00000082


	//----- nvinfo : EIATTR_KPARAM_INFO
	.align		4
.L_107:
        /*0008*/ 	.byte	0x04, 0x17
        /*000a*/ 	.short	(.L_109 - .L_108)
.L_108:
        /*000c*/ 	.word	0x00000000
        /*0010*/ 	.short	0x0004
        /*0012*/ 	.short	0x001c
        /*0014*/ 	.byte	0x00, 0xf0, 0x11, 0x00


	//----- nvinfo : EIATTR_KPARAM_INFO
	.align		4
.L_109:
        /*0018*/ 	.byte	0x04, 0x17
        /*001a*/ 	.short	(.L_111 - .L_110)
.L_110:
        /*001c*/ 	.word	0x00000000
        /*0020*/ 	.short	0x0003
        /*0022*/ 	.short	0x0018
        /*0024*/ 	.byte	0x00, 0xf0, 0x11, 0x00


	//----- nvinfo : EIATTR_KPARAM_INFO
	.align		4
.L_111:
        /*0028*/ 	.byte	0x04, 0x17
        /*002a*/ 	.short	(.L_113 - .L_112)
.L_112:
        /*002c*/ 	.word	0x00000000
        /*0030*/ 	.short	0x0002
        /*0032*/ 	.short	0x0010
        /*0034*/ 	.byte	0x00, 0xf5, 0x21, 0x00


	//----- nvinfo : EIATTR_KPARAM_INFO
	.align		4
.L_113:
        /*0038*/ 	.byte	0x04, 0x17
        /*003a*/ 	.short	(.L_115 - .L_114)
.L_114:
        /*003c*/ 	.word	0x00000000
        /*0040*/ 	.short	0x0001
        /*0042*/ 	.short	0x0008
        /*0044*/ 	.byte	0x00, 0xf5, 0x21, 0x00


	//----- nvinfo : EIATTR_KPARAM_INFO
	.align		4
.L_115:
        /*0048*/ 	.byte	0x04, 0x17
        /*004a*/ 	.short	(.L_117 - .L_116)
.L_116:
        /*004c*/ 	.word	0x00000000
        /*0050*/ 	.short	0x0000
        /*0052*/ 	.short	0x0000
        /*0054*/ 	.byte	0x00, 0xf5, 0x21, 0x00


	//----- nvinfo : EIATTR_SPARSE_MMA_MASK
	.align		4
.L_117:
        /*0058*/ 	.byte	0x03, 0x50
        /*005a*/ 	.short	0x0000


	//----- nvinfo : EIATTR_MAXREG_COUNT
	.align		4
        /*005c*/ 	.byte	0x03, 0x1b
        /*005e*/ 	.short	0x00ff


	//----- nvinfo : EIATTR_MERCURY_ISA_VERSION
	.align		4
        /*0060*/ 	.byte	0x03, 0x5f
        /*0062*/ 	.short	0x0101


	//----- nvinfo : EIATTR_VRC_CTA_INIT_COUNT
	.align		4
        /*0064*/ 	.byte	0x02, 0x4a
	.zero		1
	.zero		1


	//----- nvinfo : EIATTR_EXIT_INSTR_OFFSETS
	.align		4
        /*0068*/ 	.byte	0x04, 0x1c
        /*006a*/ 	.short	(.L_119 - .L_118)


	//   ....[0]....
.L_118:
        /*006c*/ 	.word	0x00000070


	//   ....[1]....
        /*0070*/ 	.word	0x00000110


	//   ....[2]....
        /*0074*/ 	.word	0x00000180


	//----- nvinfo : EIATTR_CBANK_PARAM_SIZE
	.align		4
.L_119:
        /*0078*/ 	.byte	0x03, 0x19
        /*007a*/ 	.short	0x0020


	//----- nvinfo : EIATTR_PARAM_CBANK
	.align		4
        /*007c*/ 	.byte	0x04, 0x0a
        /*007e*/ 	.short	(.L_121 - .L_120)
	.align		4
.L_120:
        /*0080*/ 	.word	index@(.nv.constant0._Z20ahtc_truncate_kernelPK6float2PS_PKfif)
        /*0084*/ 	.short	0x0380
        /*0086*/ 	.short	0x0020


	//----- nvinfo : EIATTR_SW_WAR
	.align		4
.L_121:
        /*0088*/ 	.byte	0x04, 0x36
        /*008a*/ 	.short	(.L_123 - .L_122)
.L_122:
        /*008c*/ 	.word	0x00000008
.L_123:


//--------------------- .nv.callgraph             --------------------------
	.section	.nv.callgraph,"",@"SHT_CUDA_CALLGRAPH"
	.align	4
	.sectionentsize	8
	.align		4
        /*0000*/ 	.word	0x00000000
	.align		4
        /*0004*/ 	.word	0xffffffff
	.align		4
        /*0008*/ 	.word	0x00000000
	.align		4
        /*000c*/ 	.word	0xfffffffe
	.align		4
        /*0010*/ 	.word	0x00000000
	.align		4
        /*0014*/ 	.word	0xfffffffd
	.align		4
        /*0018*/ 	.word	0x00000000
	.align		4
        /*001c*/ 	.word	0xfffffffc


//--------------------- .text._Z36ahtc_mixed_precision_contract_kernelPK6float2S1_PS_iii --------------------------
	.section	.text._Z36ahtc_mixed_precision_contract_kernelPK6float2S1_PS_iii,"ax",@progbits
	.align	128
        .global         _Z36ahtc_mixed_precision_contract_kernelPK6float2S1_PS_iii
        .type           _Z36ahtc_mixed_precision_contract_kernelPK6float2S1_PS_iii,@function
        .size           _Z36ahtc_mixed_precision_contract_kernelPK6float2S1_PS_iii,(.L_x_13 - _Z36ahtc_mixed_precision_contract_kernelPK6float2S1_PS_iii)
        .other          _Z36ahtc_mixed_precision_contract_kernelPK6float2S1_PS_iii,@"STO_CUDA_ENTRY STV_DEFAULT"
_Z36ahtc_mixed_precision_contract_kernelPK6float2S1_PS_iii:
.text._Z36ahtc_mixed_precision_contract_kernelPK6float2S1_PS_iii:
[----:B------:R-:W-:Y:S01]  /*0000*/  LDC R1, c[0x0][0x37c] ;  /* 0x0000df00ff017b82 */ /* 0x000fe20000000800 */
[----:B------:R-:W0:Y:S07]  /*0010*/  S2R R0, SR_TID.X ;  /* 0x0000000000007919 */ /* 0x000e2e0000002100 */
[----:B------:R-:W0:Y:S01]  /*0020*/  S2UR UR6, SR_CTAID.X ;  /* 0x00000000000679c3 */ /* 0x000e220000002500 */
[----:B------:R-:W1:Y:S07]  /*0030*/  LDCU.64 UR4, c[0x0][0x398] ;  /* 0x00007300ff0477ac */ /* 0x000e6e0008000a00 */
[----:B------:R-:W0:Y:S01]  /*0040*/  LDC R5, c[0x0][0x360] ;  /* 0x0000d800ff057b82 */ /* 0x000e220000000800 */
[----:B-1----:R-:W-:Y:S01]  /*0050*/  UIMAD UR4, UR5, UR4, URZ ;  /* 0x00000004050472a4 */ /* 0x002fe2000f8e02ff */
[----:B0-----:R-:W-:-:S05]  /*0060*/  IMAD R5, R5, UR6, R0 ;  /* 0x0000000605057c24 */ /* 0x001fca000f8e0200 */
[----:B------:R-:W-:-:S13]  /*0070*/  ISETP.GE.AND P0, PT, R5, UR4, PT ;  /* 0x0000000405007c0c */ /* 0x000fda000bf06270 */
[----:B------:R-:W-:Y:S05]  /*0080*/  @P0 EXIT ;  /* 0x000000000000094d */ /* 0x000fea0003800000 */
[----:B------:R-:W0:Y:S01]  /*0090*/  LDC.64 R2, c[0x0][0x390] ;  /* 0x0000e400ff027b82 */ /* 0x000e220000000a00 */
[----:B------:R-:W1:Y:S01]  /*00a0*/  LDCU.64 UR4, c[0x0][0x358] ;  /* 0x00006b00ff0477ac */ /* 0x000e620008000a00 */
[----:B0-----:R-:W-:-:S05]  /*00b0*/  IMAD.WIDE R2, R5, 0x8, R2 ;  /* 0x0000000805027825 */ /* 0x001fca00078e0202 */
[----:B-1----:R-:W-:Y:S01]  /*00c0*/  STG.E.64 desc[UR4][R2.64], RZ ;  /* 0x000000ff02007986 */ /* 0x002fe2000c101b04 */
[----:B------:R-:W-:Y:S05]  /*00d0*/  EXIT ;  /* 0x000000000000794d */ /* 0x000fea0003800000 */
.L_x_0:
[----:B------:R-:W-:-:S00]  /*00e0*/  BRA `(.L_x_0) ;  /* 0xfffffffc00fc7947 */ /* 0x000fc0000383ffff */
[----:B------:R-:W-:-:S00]  /*00f0*/  NOP ;  /* 0x0000000000007918 */ /* 0x000fc00000000000 */
        /* <DEDUP_REMOVED lines=8> */
.L_x_13:


//--------------------- .text._Z23ahtc_mutual_info_kernelPK6float2Pfiii --------------------------
	.section	.text._Z23ahtc_mutual_info_kernelPK6float2Pfiii,"ax",@progbits
	.align	128
        .global         _Z23ahtc_mutual_info_kernelPK6float2Pfiii
        .type           _Z23ahtc_mutual_info_kernelPK6float2Pfiii,@function
        .size           _Z23ahtc_mutual_info_kernelPK6float2Pfiii,(.L_x_14 - _Z23ahtc_mutual_info_kernelPK6float2Pfiii)
        .other          _Z23ahtc_mutual_info_kernelPK6float2Pfiii,@"STO_CUDA_ENTRY STV_DEFAULT"
_Z23ahtc_mutual_info_kernelPK6float2Pfiii:
.text._Z23ahtc_mutual_info_kernelPK6float2Pfiii:
[----:B------:R-:W-:Y:S01]  /*0000*/  LDC R1, c[0x0][0x37c] ;  /* 0x0000df00ff017b82 */ /* 0x000fe20000000800 */
[----:B------:R-:W0:Y:S07]  /*0010*/  S2R R3, SR_TID.X ;  /* 0x0000000000037919 */ /* 0x000e2e0000002100 */
[----:B------:R-:W0:Y:S01]  /*0020*/  LDC R0, c[0x0][0x360] ;  /* 0x0000d800ff007b82 */ /* 0x000e220000000800 */
[----:B------:R-:W1:Y:S01]  /*0030*/  LDCU UR6, c[0x0][0x390] ;  /* 0x00007200ff0677ac */ /* 0x000e620008000800 */
[----:B------:R-:W2:Y:S06]  /*0040*/  S2R R2, SR_TID.Y ;  /* 0x0000000000027919 */ /* 0x000eac0000002200 */
[----:B------:R-:W0:Y:S08]  /*0050*/  S2UR UR4, SR_CTAID.X ;  /* 0x00000000000479c3 */ /* 0x000e300000002500 */
[----:B------:R-:W2:Y:S08]  /*0060*/  S2UR UR5, SR_CTAID.Y ;  /* 0x00000000000579c3 */ /* 0x000eb00000002600 */
[----:B------:R-:W2:Y:S01]  /*0070*/  LDC R5, c[0x0][0x364] ;  /* 0x0000d900ff057b82 */ /* 0x000ea20000000800 */
[----:B0-----:R-:W-:-:S02]  /*0080*/  IMAD R0, R0, UR4, R3 ;  /* 0x0000000400007c24 */ /* 0x001fc4000f8e0203 */
[----:B--2---:R-:W-:-:S05]  /*0090*/  IMAD R5, R5, UR5, R2 ;  /* 0x0000000505057c24 */ /* 0x004fca000f8e0202 */
[----:B------:R-:W-:-:S04]  /*00a0*/  VIMNMX R2, PT, PT, R0, R5, !PT ;  /* 0x0000000500027248 */ /* 0x000fc80007fe0100 */
[----:B-1----:R-:W-:-:S13]  /*00b0*/  ISETP.GE.AND P0, PT, R2, UR6, PT ;  /* 0x0000000602007c0c */ /* 0x002fda000bf06270 */
[----:B------:R-:W-:Y:S05]  /*00c0*/  @P0 EXIT ;  /* 0x000000000000094d */ /* 0x000fea0003800000 */
[----:B------:R-:W0:Y:S01]  /*00d0*/  LDC.64 R2, c[0x0][0x388] ;  /* 0x0000e200ff027b82 */ /* 0x000e220000000a00 */
[----:B------:R-:W1:Y:S01]  /*00e0*/  LDCU.64 UR4, c[0x0][0x358] ;  /* 0x00006b00ff0477ac */ /* 0x000e620008000a00 */
[----:B------:R-:W-:-:S04]  /*00f0*/  IMAD R5, R0, UR6, R5 ;  /* 0x0000000600057c24 */ /* 0x000fc8000f8e0205 */
[----:B0-----:R-:W-:-:S05]  /*0100*/  IMAD.WIDE R2, R5, 0x4, R2 ;  /* 0x0000000405027825 */ /* 0x001fca00078e0202 */
[----:B-1----:R-:W-:Y:S01]  /*0110*/  STG.E desc[UR4][R2.64], RZ ;  /* 0x000000ff02007986 */ /* 0x002fe2000c101904 */
[----:B------:R-:W-:Y:S05]  /*0120*/  EXIT ;  /* 0x000000000000794d */ /* 0x000fea0003800000 */
.L_x_1:
        /* <DEDUP_REMOVED lines=13> */
.L_x_14:


//--------------------- .text._Z20ahtc_fidelity_kernelPK6float2S1_PS_i --------------------------
	.section	.text._Z20ahtc_fidelity_kernelPK6float2S1_PS_i,"ax",@progbits
	.align	128
        .global         _Z20ahtc_fidelity_kernelPK6float2S1_PS_i
        .type           _Z20ahtc_fidelity_kernelPK6float2S1_PS_i,@function
        .size           _Z20ahtc_fidelity_kernelPK6float2S1_PS_i,(.L_x_15 - _Z20ahtc_fidelity_kernelPK6float2S1_PS_i)
        .other          _Z20ahtc_fidelity_kernelPK6float2S1_PS_i,@"STO_CUDA_ENTRY STV_DEFAULT"
_Z20ahtc_fidelity_kernelPK6float2S1_PS_i:
.text._Z20ahtc_fidelity_kernelPK6float2S1_PS_i:
[----:B------:R-:W-:Y:S01]  /*0000*/  LDC R1, c[0x0][0x37c] ;  /* 0x0000df00ff017b82 */ /* 0x000fe20000000800 */
[----:B------:R-:W0:Y:S01]  /*0010*/  S2R R11, SR_TID.X ;  /* 0x00000000000b7919 */ /* 0x000e220000002100 */
[----:B------:R-:W0:Y:S06]  /*0020*/  LDCU UR8, c[0x0][0x360] ;  /* 0x00006c00ff0877ac */ /* 0x000e2c0008000800 */
[----:B------:R-:W1:Y:S01]  /*0030*/  LDC.64 R2, c[0x0][0x380] ;  /* 0x0000e000ff027b82 */ /* 0x000e620000000a00 */
[----:B------:R-:W0:Y:S01]  /*0040*/  S2R R0, SR_CTAID.X ;  /* 0x0000000000007919 */ /* 0x000e220000002500 */
[----:B------:R-:W2:Y:S01]  /*0050*/  LDCU UR4, c[0x0][0x398] ;  /* 0x00007300ff0477ac */ /* 0x000ea20008000800 */
[----:B------:R-:W3:Y:S05]  /*0060*/  LDCU.64 UR6, c[0x0][0x358] ;  /* 0x00006b00ff0677ac */ /* 0x000eea0008000a00 */
[----:B------:R-:W4:Y:S01]  /*0070*/  LDC.64 R4, c[0x0][0x388] ;  /* 0x0000e200ff047b82 */ /* 0x000f220000000a00 */
[----:B0-----:R-:W-:-:S05]  /*0080*/  IMAD R7, R0, UR8, R11 ;  /* 0x0000000800077c24 */ /* 0x001fca000f8e020b */
[----:B--2---:R-:W-:-:S13]  /*0090*/  ISETP.GE.AND P0, PT, R7, UR4, PT ;  /* 0x0000000407007c0c */ /* 0x004fda000bf06270 */
[----:B-1----:R-:W-:-:S04]  /*00a0*/  @!P0 IMAD.WIDE R2, R7, 0x8, R2 ;  /* 0x0000000807028825 */ /* 0x002fc800078e0202 */
[----:B----4-:R-:W-:Y:S02]  /*00b0*/  @!P0 IMAD.WIDE R4, R7, 0x8, R4 ;  /* 0x0000000807048825 */ /* 0x010fe400078e0204 */
[----:B---3--:R-:W2:Y:S04]  /*00c0*/  @!P0 LDG.E.64 R2, desc[UR6][R2.64] ;  /* 0x0000000602028981 */ /* 0x008ea8000c1e1b00 */
[----:B------:R-:W2:Y:S01]  /*00d0*/  @!P0 LDG.E.64 R4, desc[UR6][R4.64] ;  /* 0x0000000604048981 */ /* 0x000ea2000c1e1b00 */
[----:B------:R-:W0:Y:S01]  /*00e0*/  S2UR UR5, SR_CgaCtaId ;  /* 0x00000000000579c3 */ /* 0x000e220000008800 */
[----:B------:R-:W-:Y:S01]  /*00f0*/  MOV R6, UR8 ;  /* 0x0000000800067c02 */ /* 0x000fe20008000f00 */
[----:B------:R-:W-:Y:S01]  /*0100*/  UMOV UR4, 0x400 ;  /* 0x0000040000047882 */ /* 0x000fe20000000000 */
[----:B------:R-:W-:-:S02]  /*0110*/  CS2R R8, SRZ ;  /* 0x0000000000087805 */ /* 0x000fc4000001ff00 */
[----:B------:R-:W-:Y:S01]  /*0120*/  ISETP.GE.U32.AND P1, PT, R6, 0x2, PT ;  /* 0x000000020600780c */ /* 0x000fe20003f26070 */
[----:B0-----:R-:W-:Y:S01]  /*0130*/  ULEA UR4, UR5, UR4, 0x18 ;  /* 0x0000000405047291 */ /* 0x001fe2000f8ec0ff */
[C---:B--2---:R-:W-:Y:S01]  /*0140*/  @!P0 FMUL R7, R3.reuse, R5 ;  /* 0x0000000503078220 */ /* 0x044fe20000400000 */
[----:B------:R-:W-:-:S03]  /*0150*/  @!P0 FMUL R10, R3, R4 ;  /* 0x00000004030a8220 */ /* 0x000fc60000400000 */
[C---:B------:R-:W-:Y:S01]  /*0160*/  @!P0 FFMA R8, R2.reuse, R4, R7 ;  /* 0x0000000402088223 */ /* 0x040fe20000000007 */
[----:B------:R-:W-:Y:S01]  /*0170*/  @!P0 FFMA R9, R2, R5, -R10 ;  /* 0x0000000502098223 */ /* 0x000fe2000000080a */
[C---:B------:R-:W-:Y:S02]  /*0180*/  LEA R2, R11.reuse, UR4, 0x3 ;  /* 0x000000040b027c11 */ /* 0x040fe4000f8e18ff */
[----:B------:R-:W-:-:S03]  /*0190*/  ISETP.NE.AND P0, PT, R11, RZ, PT ;  /* 0x000000ff0b00720c */ /* 0x000fc60003f05270 */
[----:B------:R0:W-:Y:S01]  /*01a0*/  STS.64 [R2], R8 ;  /* 0x0000000802007388 */ /* 0x0001e20000000a00 */
[----:B------:R-:W-:Y:S06]  /*01b0*/  BAR.SYNC.DEFER_BLOCKING 0x0 ;  /* 0x0000000000007b1d */ /* 0x000fec0000010000 */
[----:B------:R-:W-:Y:S05]  /*01c0*/  @!P1 BRA `(.L_x_2) ;  /* 0x0000000000309947 */ /* 0x000fea0003800000 */
.L_x_3:
[----:B------:R-:W-:-:S04]  /*01d0*/  SHF.R.U32.HI R7, RZ, 0x1, R6 ;  /* 0x00000001ff077819 */ /* 0x000fc80000011606 */
[----:B------:R-:W-:-:S13]  /*01e0*/  ISETP.GE.U32.AND P1, PT, R11, R7, PT ;  /* 0x000000070b00720c */ /* 0x000fda0003f26070 */
[----:B------:R-:W-:Y:S01]  /*01f0*/  @!P1 LEA R3, R7, R2, 0x3 ;  /* 0x0000000207039211 */ /* 0x000fe200078e18ff */
[----:B------:R-:W-:Y:S04]  /*0200*/  @!P1 LDS.64 R4, [R2] ;  /* 0x0000000002049984 */ /* 0x000fe80000000a00 */
[----:B0-----:R-:W0:Y:S02]  /*0210*/  @!P1 LDS.64 R8, [R3] ;  /* 0x0000000003089984 */ /* 0x001e240000000a00 */
[----:B0-----:R-:W-:Y:S01]  /*0220*/  @!P1 FADD R4, R4, R8 ;  /* 0x0000000804049221 */ /* 0x001fe20000000000 */
[----:B------:R-:W-:-:S05]  /*0230*/  @!P1 FADD R5, R5, R9 ;  /* 0x0000000905059221 */ /* 0x000fca0000000000 */
[----:B------:R1:W-:Y:S01]  /*0240*/  @!P1 STS.64 [R2], R4 ;  /* 0x0000000402009388 */ /* 0x0003e20000000a00 */
[----:B------:R-:W-:Y:S01]  /*0250*/  BAR.SYNC.DEFER_BLOCKING 0x0 ;  /* 0x0000000000007b1d */ /* 0x000fe20000010000 */
[----:B------:R-:W-:Y:S02]  /*0260*/  ISETP.GT.U32.AND P1, PT, R6, 0x3, PT ;  /* 0x000000030600780c */ /* 0x000fe40003f24070 */
[----:B------:R-:W-:-:S11]  /*0270*/  MOV R6, R7 ;  /* 0x0000000700067202 */ /* 0x000fd60000000f00 */
[----:B-1----:R-:W-:Y:S05]  /*0280*/  @P1 BRA `(.L_x_3) ;  /* 0xfffffffc00d01947 */ /* 0x002fea000383ffff */
.L_x_2:
[----:B------:R-:W-:Y:S05]  /*0290*/  @P0 EXIT ;  /* 0x000000000000094d */ /* 0x000fea0003800000 */
[----:B------:R-:W1:Y:S01]  /*02a0*/  S2UR UR5, SR_CgaCtaId ;  /* 0x00000000000579c3 */ /* 0x000e620000008800 */
[----:B------:R-:W-:-:S07]  /*02b0*/  UMOV UR4, 0x400 ;  /* 0x0000040000047882 */ /* 0x000fce0000000000 */
[----:B0-----:R-:W0:Y:S01]  /*02c0*/  LDC.64 R2, c[0x0][0x390] ;  /* 0x0000e400ff027b82 */ /* 0x001e220000000a00 */
[----:B-1----:R-:W-:Y:S01]  /*02d0*/  ULEA UR4, UR5, UR4, 0x18 ;  /* 0x0000000405047291 */ /* 0x002fe2000f8ec0ff */
[----:B0-----:R-:W-:-:S08]  /*02e0*/  IMAD.WIDE.U32 R2, R0, 0x8, R2 ;  /* 0x0000000800027825 */ /* 0x001fd000078e0002 */
[----:B------:R-:W0:Y:S04]  /*02f0*/  LDS.64 R4, [UR4] ;  /* 0x00000004ff047984 */ /* 0x000e280008000a00 */
[----:B0-----:R-:W-:Y:S01]  /*0300*/  STG.E.64 desc[UR6][R2.64], R4 ;  /* 0x0000000402007986 */ /* 0x001fe2000c101b06 */
[----:B------:R-:W-:Y:S05]  /*0310*/  EXIT ;  /* 0x000000000000794d */ /* 0x000fea0003800000 */
.L_x_4:
        /* <DEDUP_REMOVED lines=14> */
.L_x_15:


//--------------------- .text._Z23ahtc_reconstruct_kernelPK6float2PS_PKfPKiii --------------------------
	.section	.text._Z23ahtc_reconstruct_kernelPK6float2PS_PKfPKiii,"ax",@progbits
	.align	128
        .global         _Z23ahtc_reconstruct_kernelPK6float2PS_PKfPKiii
        .type           _Z23ahtc_reconstruct_kernelPK6float2PS_PKfPKiii,@function
        .size           _Z23ahtc_reconstruct_kernelPK6float2PS_PKfPKiii,(.L_x_16 - _Z23ahtc_reconstruct_kernelPK6float2PS_PKfPKiii)
        .other          _Z23ahtc_reconstruct_kernelPK6float2PS_PKfPKiii,@"STO_CUDA_ENTRY STV_DEFAULT"
_Z23ahtc_reconstruct_kernelPK6float2PS_PKfPKiii:
.text._Z23ahtc_reconstruct_kernelPK6float2PS_PKfPKiii:
[----:B------:R-:W-:Y:S01]  /*0000*/  LDC R1, c[0x0][0x37c] ;  /* 0x0000df00ff017b82 */ /* 0x000fe20000000800 */
[----:B------:R-:W0:Y:S07]  /*0010*/  S2R R3, SR_TID.X ;  /* 0x0000000000037919 */ /* 0x000e2e0000002100 */
[----:B------:R-:W0:Y:S01]  /*0020*/  S2UR UR4, SR_CTAID.X ;  /* 0x00000000000479c3 */ /* 0x000e220000002500 */
[----:B------:R-:W1:Y:S07]  /*0030*/  LDCU UR5, c[0x0][0x3a4] ;  /* 0x00007480ff0577ac */ /* 0x000e6e0008000800 */
[----:B------:R-:W0:Y:S01]  /*0040*/  LDC R0, c[0x0][0x360] ;  /* 0x0000d800ff007b82 */ /* 0x000e220000000800 */
[----:B-1----:R-:W-:Y:S01]  /*0050*/  MOV R5, UR5 ;  /* 0x0000000500057c02 */ /* 0x002fe20008000f00 */
[----:B0-----:R-:W-:-:S05]  /*0060*/  IMAD R0, R0, UR4, R3 ;  /* 0x0000000400007c24 */ /* 0x001fca000f8e0203 */
[----:B------:R-:W-:-:S13]  /*0070*/  ISETP.GE.AND P0, PT, R0, R5, PT ;  /* 0x000000050000720c */ /* 0x000fda0003f06270 */
[----:B------:R-:W-:Y:S05]  /*0080*/  @P0 EXIT ;  /* 0x000000000000094d */ /* 0x000fea0003800000 */
[----:B------:R-:W0:Y:S01]  /*0090*/  LDCU UR4, c[0x0][0x3a0] ;  /* 0x00007400ff0477ac */ /* 0x000e220008000800 */
[----:B------:R-:W-:Y:S01]  /*00a0*/  CS2R R10, SRZ ;  /* 0x00000000000a7805 */ /* 0x000fe2000001ff00 */
[----:B------:R-:W1:Y:S01]  /*00b0*/  LDCU.64 UR10, c[0x0][0x358] ;  /* 0x00006b00ff0a77ac */ /* 0x000e620008000a00 */
[----:B0-----:R-:W-:-:S09]  /*00c0*/  UISETP.GE.AND UP0, UPT, UR4, 0x1, UPT ;  /* 0x000000010400788c */ /* 0x001fd2000bf06270 */
[----:B-1----:R-:W-:Y:S05]  /*00d0*/  BRA.U !UP0, `(.L_x_5) ;  /* 0x0000000d08e07547 */ /* 0x002fea000b800000 */
[----:B------:R-:W-:Y:S01]  /*00e0*/  UISETP.GE.U32.AND UP1, UPT, UR4, 0x8, UPT ;  /* 0x000000080400788c */ /* 0x000fe2000bf26070 */
[----:B------:R-:W-:Y:S01]  /*00f0*/  HFMA2 R3, -RZ, RZ, 0, 0 ;  /* 0x00000000ff037431 */ /* 0x000fe200000001ff */
[----:B------:R-:W-:Y:S01]  /*0100*/  ULOP3.LUT UR8, UR4, 0x7, URZ, 0xc0, !UPT ;  /* 0x0000000704087892 */ /* 0x000fe2000f8ec0ff */
[----:B------:R-:W-:-:S03]  /*0110*/  CS2R R10, SRZ ;  /* 0x00000000000a7805 */ /* 0x000fc6000001ff00 */
[----:B------:R-:W-:-:S03]  /*0120*/  UISETP.NE.AND UP0, UPT, UR8, URZ, UPT ;  /* 0x000000ff0800728c */ /* 0x000fc6000bf05270 */
[----:B------:R-:W-:Y:S08]  /*0130*/  BRA.U !UP1, `(.L_x_6) ;  /* 0x0000000509e87547 */ /* 0x000ff0000b800000 */
[----:B------:R-:W0:Y:S01]  /*0140*/  LDCU.64 UR6, c[0x0][0x390] ;  /* 0x00007200ff0677ac */ /* 0x000e220008000a00 */
[----:B------:R-:W1:Y:S01]  /*0150*/  LDC R5, c[0x0][0x3a4] ;  /* 0x0000e900ff057b82 */ /* 0x000e620000000800 */
[----:B------:R-:W-:Y:S01]  /*0160*/  MOV R2, R0 ;  /* 0x0000000000027202 */ /* 0x000fe20000000f00 */
[----:B------:R-:W-:Y:S01]  /*0170*/  ULOP3.LUT UR4, UR4, 0x7ffffff8, URZ, 0xc0, !UPT ;  /* 0x7ffffff804047892 */ /* 0x000fe2000f8ec0ff */
[----:B------:R-:W-:-:S05]  /*0180*/  MOV R10, RZ ;  /* 0x000000ff000a7202 */ /* 0x000fca0000000f00 */
[----:B------:R-:W2:Y:S01]  /*0190*/  LDC.64 R12, c[0x0][0x398] ;  /* 0x0000e600ff0c7b82 */ /* 0x000ea20000000a00 */
[----:B------:R-:W-:Y:S01]  /*01a0*/  MOV R3, UR4 ;  /* 0x0000000400037c02 */ /* 0x000fe20008000f00 */
[----:B0-----:R-:W-:-:S04]  /*01b0*/  UIADD3 UR5, UP1, UPT, UR6, 0x10, URZ ;  /* 0x0000001006057890 */ /* 0x001fc8000ff3e0ff */
[----:B------:R-:W-:Y:S02]  /*01c0*/  UIADD3.X UR6, UPT, UPT, URZ, UR7, URZ, UP1, !UPT ;  /* 0x00000007ff067290 */ /* 0x000fe40008ffe4ff */
[----:B------:R-:W-:Y:S01]  /*01d0*/  MOV R16, UR5 ;  /* 0x0000000500107c02 */ /* 0x000fe20008000f00 */
[----:B------:R-:W-:-:S03]  /*01e0*/  UIADD3 UR7, UPT, UPT, -UR4, URZ, URZ ;  /* 0x000000ff04077290 */ /* 0x000fc6000fffe1ff */
[----:B------:R-:W-:-:S09]  /*01f0*/  MOV R17, UR6 ;  /* 0x0000000600117c02 */ /* 0x000fd20008000f00 */
.L_x_7:
[----:B--2---:R-:W-:-:S05]  /*0200*/  IMAD.WIDE R14, R2, 0x4, R12 ;  /* 0x00000004020e7825 */ /* 0x004fca00078e020c */
[----:B------:R-:W2:Y:S01]  /*0210*/  LDG.E R9, desc[UR10][R14.64] ;  /* 0x0000000a0e097981 */ /* 0x000ea2000c1e1900 */
[----:B-1----:R-:W-:-:S05]  /*0220*/  IMAD.WIDE R20, R5, 0x4, R14 ;  /* 0x0000000405147825 */ /* 0x002fca00078e020e */
[----:B------:R-:W3:Y:S01]  /*0230*/  LDG.E R27, desc[UR10][R20.64] ;  /* 0x0000000a141b7981 */ /* 0x000ee2000c1e1900 */
[----:B------:R-:W-:-:S05]  /*0240*/  IMAD.WIDE R28, R5, 0x4, R20 ;  /* 0x00000004051c7825 */ /* 0x000fca00078e0214 */
[----:B------:R0:W4:Y:S01]  /*0250*/  LDG.E R23, desc[UR10][R28.64] ;  /* 0x0000000a1c177981 */ /* 0x000122000c1e1900 */
[----:B------:R-:W-:-:S05]  /*0260*/  IMAD.WIDE R18, R5, 0x4, R28 ;  /* 0x0000000405127825 */ /* 0x000fca00078e021c */
[----:B------:R-:W5:Y:S01]  /*0270*/  LDG.E R25, desc[UR10][R18.64] ;  /* 0x0000000a12197981 */ /* 0x000f62000c1e1900 */
[----:B0-----:R-:W-:-:S05]  /*0280*/  IMAD.WIDE R28, R5, 0x4, R18 ;  /* 0x00000004051c7825 */ /* 0x001fca00078e0212 */
[----:B------:R-:W5:Y:S01]  /*0290*/  LDG.E R22, desc[UR10][R28.64] ;  /* 0x0000000a1c167981 */ /* 0x000f62000c1e1900 */
[----:B--2---:R-:W-:Y:S02]  /*02a0*/  ISETP.GE.AND P6, PT, R9, RZ, PT ;  /* 0x000000ff0900720c */ /* 0x004fe40003fc6270 */
[----:B---3--:R-:W-:Y:S02]  /*02b0*/  ISETP.GE.AND P0, PT, R27, RZ, PT ;  /* 0x000000ff1b00720c */ /* 0x008fe40003f06270 */
[----:B----4-:R-:W-:-:S09]  /*02c0*/  ISETP.GE.AND P1, PT, R23, RZ, PT ;  /* 0x000000ff1700720c */ /* 0x010fd20003f26270 */
[----:B------:R-:W0:Y:S01]  /*02d0*/  @P6 LDC.64 R6, c[0x0][0x380] ;  /* 0x0000e000ff066b82 */ /* 0x000e220000000a00 */
[----:B-----5:R-:W-:Y:S01]  /*02e0*/  ISETP.GE.AND P2, PT, R25, RZ, PT ;  /* 0x000000ff1900720c */ /* 0x020fe20003f46270 */
[----:B------:R-:W2:Y:S06]  /*02f0*/  @P0 LDG.E R4, desc[UR10][R16.64+-0xc] ;  /* 0xfffff40a10040981 */ /* 0x000eac000c1e1900 */
[----:B------:R-:W1:Y:S08]  /*0300*/  @P0 LDC.64 R14, c[0x0][0x380] ;  /* 0x0000e000ff0e0b82 */ /* 0x000e700000000a00 */
[----:B------:R-:W3:Y:S08]  /*0310*/  @P1 LDC.64 R20, c[0x0][0x380] ;  /* 0x0000e000ff141b82 */ /* 0x000ef00000000a00 */
[----:B------:R-:W4:Y:S01]  /*0320*/  @P2 LDC.64 R18, c[0x0][0x380] ;  /* 0x0000e000ff122b82 */ /* 0x000f220000000a00 */
[----:B0-----:R-:W-:-:S02]  /*0330*/  @P6 IMAD.WIDE.U32 R8, R9, 0x8, R6 ;  /* 0x0000000809086825 */ /* 0x001fc400078e0006 */
[----:B------:R-:W5:Y:S04]  /*0340*/  @P6 LDG.E R7, desc[UR10][R16.64+-0x10] ;  /* 0xfffff00a10076981 */ /* 0x000f68000c1e1900 */
[----:B------:R-:W2:Y:S01]  /*0350*/  @P6 LDG.E.64 R8, desc[UR10][R8.64] ;  /* 0x0000000a08086981 */ /* 0x000ea2000c1e1b00 */
[----:B-1----:R-:W-:-:S06]  /*0360*/  @P0 IMAD.WIDE.U32 R14, R27, 0x8, R14 ;  /* 0x000000081b0e0825 */ /* 0x002fcc00078e000e */
[----:B------:R-:W5:Y:S01]  /*0370*/  @P0 LDG.E.64 R14, desc[UR10][R14.64] ;  /* 0x0000000a0e0e0981 */ /* 0x000f62000c1e1b00 */
[----:B---3--:R-:W-:-:S03]  /*0380*/  @P1 IMAD.WIDE.U32 R20, R23, 0x8, R20 ;  /* 0x0000000817141825 */ /* 0x008fc600078e0014 */
[----:B------:R-:W3:Y:S04]  /*0390*/  @P1 LDG.E R23, desc[UR10][R16.64+-0x8] ;  /* 0xfffff80a10171981 */ /* 0x000ee8000c1e1900 */
[----:B------:R-:W3:Y:S01]  /*03a0*/  @P1 LDG.E.64 R20, desc[UR10][R20.64] ;  /* 0x0000000a14141981 */ /* 0x000ee2000c1e1b00 */
[----:B----4-:R-:W-:-:S03]  /*03b0*/  @P2 IMAD.WIDE.U32 R18, R25, 0x8, R18 ;  /* 0x0000000819122825 */ /* 0x010fc600078e0012 */
[----:B------:R-:W4:Y:S04]  /*03c0*/  @P2 LDG.E R25, desc[UR10][R16.64+-0x4] ;  /* 0xfffffc0a10192981 */ /* 0x000f28000c1e1900 */
[----:B------:R-:W4:Y:S01]  /*03d0*/  @P2 LDG.E.64 R18, desc[UR10][R18.64] ;  /* 0x0000000a12122981 */ /* 0x000f22000c1e1b00 */
[----:B------:R-:W-:-:S13]  /*03e0*/  ISETP.GE.AND P3, PT, R22, RZ, PT ;  /* 0x000000ff1600720c */ /* 0x000fda0003f66270 */
[----:B------:R-:W0:Y:S02]  /*03f0*/  @P3 LDC.64 R26, c[0x0][0x380] ;  /* 0x0000e000ff1a3b82 */ /* 0x000e240000000a00 */
[----:B0-----:R-:W-:-:S04]  /*0400*/  @P3 IMAD.WIDE.U32 R26, R22, 0x8, R26 ;  /* 0x00000008161a3825 */ /* 0x001fc800078e001a */
[-C--:B--2---:R-:W-:Y:S01]  /*0410*/  @P6 FMUL R6, RZ, R9.reuse ;  /* 0x00000009ff066220 */ /* 0x084fe20000400000 */
[----:B-----5:R-:W-:-:S03]  /*0420*/  @P6 FMUL R9, R7, R9 ;  /* 0x0000000907096220 */ /* 0x020fc60000400000 */
[-C--:B------:R-:W-:Y:S01]  /*0430*/  @P6 FFMA R7, R7, R8.reuse, -R6 ;  /* 0x0000000807076223 */ /* 0x080fe20000000806 */
[----:B------:R-:W-:Y:S01]  /*0440*/  @P6 FFMA R8, RZ, R8, R9 ;  /* 0x00000008ff086223 */ /* 0x000fe20000000009 */
[-C--:B------:R-:W-:Y:S01]  /*0450*/  @P0 FMUL R9, RZ, R15.reuse ;  /* 0x0000000fff090220 */ /* 0x080fe20000400000 */
[----:B------:R-:W-:-:S03]  /*0460*/  @P0 FMUL R15, R4, R15 ;  /* 0x0000000f040f0220 */ /* 0x000fc60000400000 */
[-C--:B------:R-:W-:Y:S01]  /*0470*/  @P0 FFMA R9, R4, R14.reuse, -R9 ;  /* 0x0000000e04090223 */ /* 0x080fe20000000809 */
[----:B------:R-:W-:Y:S01]  /*0480*/  @P0 FFMA R4, RZ, R14, R15 ;  /* 0x0000000eff040223 */ /* 0x000fe2000000000f */
[----:B------:R-:W-:-:S04]  /*0490*/  IMAD.WIDE R14, R5, 0x4, R28 ;  /* 0x00000004050e7825 */ /* 0x000fc800078e021c */
[-C--:B---3--:R-:W-:Y:S01]  /*04a0*/  @P1 FMUL R6, RZ, R21.reuse ;  /* 0x00000015ff061220 */ /* 0x088fe20000400000 */
[C---:B------:R-:W-:Y:S01]  /*04b0*/  @P1 FMUL R21, R23.reuse, R21 ;  /* 0x0000001517151220 */ /* 0x040fe20000400000 */
[----:B------:R-:W2:Y:S02]  /*04c0*/  @P3 LDG.E R28, desc[UR10][R16.64] ;  /* 0x0000000a101c3981 */ /* 0x000ea4000c1e1900 */
[-C--:B------:R-:W-:Y:S01]  /*04d0*/  @P1 FFMA R23, R23, R20.reuse, -R6 ;  /* 0x0000001417171223 */ /* 0x080fe20000000806 */
[----:B------:R-:W-:Y:S01]  /*04e0*/  @P1 FFMA R6, RZ, R20, R21 ;  /* 0x00000014ff061223 */ /* 0x000fe20000000015 */
[----:B------:R-:W3:Y:S01]  /*04f0*/  LDG.E R24, desc[UR10][R14.64] ;  /* 0x0000000a0e187981 */ /* 0x000ee2000c1e1900 */
[-C--:B----4-:R-:W-:Y:S01]  /*0500*/  @P2 FMUL R20, RZ, R19.reuse ;  /* 0x00000013ff142220 */ /* 0x090fe20000400000 */
[----:B------:R-:W-:-:S03]  /*0510*/  @P2 FMUL R19, R25, R19 ;  /* 0x0000001319132220 */ /* 0x000fc60000400000 */
[-C--:B------:R-:W-:Y:S02]  /*0520*/  @P2 FFMA R25, R25, R18.reuse, -R20 ;  /* 0x0000001219192223 */ /* 0x080fe40000000814 */
[----:B------:R-:W4:Y:S01]  /*0530*/  @P3 LDG.E.64 R20, desc[UR10][R26.64] ;  /* 0x0000000a1a143981 */ /* 0x000f22000c1e1b00 */
[----:B------:R-:W-:Y:S01]  /*0540*/  @P2 FFMA R22, RZ, R18, R19 ;  /* 0x00000012ff162223 */ /* 0x000fe20000000013 */
[----:B---3--:R-:W-:Y:S01]  /*0550*/  ISETP.GE.AND P4, PT, R24, RZ, PT ;  /* 0x000000ff1800720c */ /* 0x008fe20003f86270 */
[-C--:B----4-:R-:W-:Y:S01]  /*0560*/  @P3 FMUL R29, RZ, R21.reuse ;  /* 0x00000015ff1d3220 */ /* 0x090fe20000400000 */
[----:B--2---:R-:W-:-:S03]  /*0570*/  @P3 FMUL R19, R28, R21 ;  /* 0x000000151c133220 */ /* 0x004fc60000400000 */
[-C--:B------:R-:W-:Y:S01]  /*0580*/  @P3 FFMA R21, R28, R20.reuse, -R29 ;  /* 0x000000141c153223 */ /* 0x080fe2000000081d */
[----:B------:R-:W-:-:S07]  /*0590*/  @P3 FFMA R20, RZ, R20, R19 ;  /* 0x00000014ff143223 */ /* 0x000fce0000000013 */
[----:B------:R-:W0:Y:S02]  /*05a0*/  @P4 LDC.64 R18, c[0x0][0x380] ;  /* 0x0000e000ff124b82 */ /* 0x000e240000000a00 */
[----:B0-----:R-:W-:Y:S02]  /*05b0*/  @P4 IMAD.WIDE.U32 R28, R24, 0x8, R18 ;  /* 0x00000008181c4825 */ /* 0x001fe400078e0012 */
[----:B------:R-:W2:Y:S04]  /*05c0*/  @P4 LDG.E R24, desc[UR10][R16.64+0x4] ;  /* 0x0000040a10184981 */ /* 0x000ea8000c1e1900 */
[----:B------:R-:W3:Y:S01]  /*05d0*/  @P4 LDG.E.64 R18, desc[UR10][R28.64] ;  /* 0x0000000a1c124981 */ /* 0x000ee2000c1e1b00 */
[----:B------:R-:W-:Y:S01]  /*05e0*/  @P6 FADD R10, R10, R7 ;  /* 0x000000070a0a6221 */ /* 0x000fe20000000000 */
[----:B------:R-:W-:-:S04]  /*05f0*/  IMAD.WIDE R14, R5, 0x4, R14 ;  /* 0x00000004050e7825 */ /* 0x000fc800078e020e */
[----:B------:R-:W-:-:S06]  /*0600*/  IMAD.WIDE R26, R5, 0x4, R14 ;  /* 0x00000004051a7825 */ /* 0x000fcc00078e020e */
[----:B------:R-:W4:Y:S01]  /*0610*/  LDG.E R26, desc[UR10][R26.64] ;  /* 0x0000000a1a1a7981 */ /* 0x000f22000c1e1900 */
[-C--:B---3--:R-:W-:Y:S01]  /*0620*/  @P4 FMUL R7, RZ, R19.reuse ;  /* 0x00000013ff074220 */ /* 0x088fe20000400000 */
[----:B--2---:R-:W-:-:S03]  /*0630*/  @P4 FMUL R19, R24, R19 ;  /* 0x0000001318134220 */ /* 0x004fc60000400000 */
[-C--:B------:R-:W-:Y:S02]  /*0640*/  @P4 FFMA R7, R24, R18.reuse, -R7 ;  /* 0x0000001218074223 */ /* 0x080fe40000000807 */
[----:B------:R-:W2:Y:S01]  /*0650*/  LDG.E R24, desc[UR10][R14.64] ;  /* 0x0000000a0e187981 */ /* 0x000ea2000c1e1900 */
[----:B------:R-:W-:Y:S01]  /*0660*/  @P6 FADD R11, R11, R8 ;  /* 0x000000080b0b6221 */ /* 0x000fe20000000000 */
[----:B----4-:R-:W-:Y:S01]  /*0670*/  ISETP.GE.AND P6, PT, R26, RZ, PT ;  /* 0x000000ff1a00720c */ /* 0x010fe20003fc6270 */
[----:B------:R-:W-:Y:S01]  /*0680*/  @P0 FADD R10, R10, R9 ;  /* 0x000000090a0a0221 */ /* 0x000fe20000000000 */
[----:B------:R-:W-:Y:S01]  /*0690*/  @P4 FFMA R18, RZ, R18, R19 ;  /* 0x00000012ff124223 */ /* 0x000fe20000000013 */
[----:B--2---:R-:W-:-:S13]  /*06a0*/  ISETP.GE.AND P5, PT, R24, RZ, PT ;  /* 0x000000ff1800720c */ /* 0x004fda0003fa6270 */
[----:B------:R-:W0:Y:S01]  /*06b0*/  @P5 LDC.64 R28, c[0x0][0x380] ;  /* 0x0000e000ff1c5b82 */ /* 0x000e220000000a00 */
[----:B------:R-:W2:Y:S01]  /*06c0*/  @P5 LDG.E R19, desc[UR10][R16.64+0x8] ;  /* 0x0000080a10135981 */ /* 0x000ea2000c1e1900 */
[----:B0-----:R-:W-:-:S06]  /*06d0*/  @P5 IMAD.WIDE.U32 R14, R24, 0x8, R28 ;  /* 0x00000008180e5825 */ /* 0x001fcc00078e001c */
[----:B------:R-:W0:Y:S01]  /*06e0*/  @P6 LDC.64 R28, c[0x0][0x380] ;  /* 0x0000e000ff1c6b82 */ /* 0x000e220000000a00 */
[----:B------:R1:W3:Y:S04]  /*06f0*/  @P6 LDG.E R24, desc[UR10][R16.64+0xc] ;  /* 0x00000c0a10186981 */ /* 0x0002e8000c1e1900 */
[----:B------:R-:W4:Y:S01]  /*0700*/  @P5 LDG.E.64 R8, desc[UR10][R14.64] ;  /* 0x0000000a0e085981 */ /* 0x000f22000c1e1b00 */
[----:B0-----:R-:W-:-:S05]  /*0710*/  @P6 IMAD.WIDE.U32 R28, R26, 0x8, R28 ;  /* 0x000000081a1c6825 */ /* 0x001fca00078e001c */
[----:B------:R-:W5:Y:S01]  /*0720*/  @P6 LDG.E.64 R14, desc[UR10][R28.64] ;  /* 0x0000000a1c0e6981 */ /* 0x000f62000c1e1b00 */
[----:B------:R-:W-:Y:S01]  /*0730*/  @P0 FADD R11, R11, R4 ;  /* 0x000000040b0b0221 */ /* 0x000fe20000000000 */
[----:B------:R-:W-:-:S03]  /*0740*/  @P1 FADD R10, R10, R23 ;  /* 0x000000170a0a1221 */ /* 0x000fc60000000000 */
[----:B------:R-:W-:Y:S01]  /*0750*/  @P1 FADD R11, R11, R6 ;  /* 0x000000060b0b1221 */ /* 0x000fe20000000000 */
[----:B------:R-:W-:Y:S01]  /*0760*/  @P2 FADD R10, R10, R25 ;  /* 0x000000190a0a2221 */ /* 0x000fe20000000000 */
[----:B------:R-:W-:Y:S02]  /*0770*/  UIADD3 UR7, UPT, UPT, UR7, 0x8, URZ ;  /* 0x0000000807077890 */ /* 0x000fe4000fffe0ff */
[----:B------:R-:W-:Y:S01]  /*0780*/  @P2 FADD R11, R11, R22 ;  /* 0x000000160b0b2221 */ /* 0x000fe20000000000 */
[----:B------:R-:W-:Y:S01]  /*0790*/  @P3 FADD R10, R10, R21 ;  /* 0x000000150a0a3221 */ /* 0x000fe20000000000 */
[----:B------:R-:W-:Y:S02]  /*07a0*/  UISETP.NE.AND UP1, UPT, UR7, URZ, UPT ;  /* 0x000000ff0700728c */ /* 0x000fe4000bf25270 */
[----:B------:R-:W-:Y:S01]  /*07b0*/  @P3 FADD R11, R11, R20 ;  /* 0x000000140b0b3221 */ /* 0x000fe20000000000 */
[----:B------:R-:W-:-:S03]  /*07c0*/  @P4 FADD R10, R10, R7 ;  /* 0x000000070a0a4221 */ /* 0x000fc60000000000 */
[----:B------:R-:W-:Y:S01]  /*07d0*/  @P4 FADD R11, R11, R18 ;  /* 0x000000120b0b4221 */ /* 0x000fe20000000000 */
[----:B-1----:R-:W-:Y:S02]  /*07e0*/  IADD3 R16, P0, PT, R16, 0x20, RZ ;  /* 0x0000002010107810 */ /* 0x002fe40007f1e0ff */
[----:B------:R-:W-:Y:S02]  /*07f0*/  LEA R2, R5, R2, 0x3 ;  /* 0x0000000205027211 */ /* 0x000fe400078e18ff */
[----:B------:R-:W-:Y:S01]  /*0800*/  IADD3.X R17, PT, PT, RZ, R17, RZ, P0, !PT ;  /* 0x00000011ff117210 */ /* 0x000fe200007fe4ff */
[-C--:B----4-:R-:W-:Y:S01]  /*0810*/  @P5 FMUL R4, RZ, R9.reuse ;  /* 0x00000009ff045220 */ /* 0x090fe20000400000 */
[----:B--2---:R-:W-:-:S03]  /*0820*/  @P5 FMUL R9, R19, R9 ;  /* 0x0000000913095220 */ /* 0x004fc60000400000 */
[-C--:B------:R-:W-:Y:S01]  /*0830*/  @P5 FFMA R19, R19, R8.reuse, -R4 ;  /* 0x0000000813135223 */ /* 0x080fe20000000804 */
[----:B------:R-:W-:-:S03]  /*0840*/  @P5 FFMA R8, RZ, R8, R9 ;  /* 0x00000008ff085223 */ /* 0x000fc60000000009 */
[----:B------:R-:W-:Y:S01]  /*0850*/  @P5 FADD R10, R10, R19 ;  /* 0x000000130a0a5221 */ /* 0x000fe20000000000 */
[----:B------:R-:W-:Y:S01]  /*0860*/  @P5 FADD R11, R11, R8 ;  /* 0x000000080b0b5221 */ /* 0x000fe20000000000 */
[-C--:B-----5:R-:W-:Y:S01]  /*0870*/  @P6 FMUL R9, RZ, R15.reuse ;  /* 0x0000000fff096220 */ /* 0x0a0fe20000400000 */
[----:B---3--:R-:W-:-:S03]  /*0880*/  @P6 FMUL R15, R24, R15 ;  /* 0x0000000f180f6220 */ /* 0x008fc60000400000 */
[-C--:B------:R-:W-:Y:S01]  /*0890*/  @P6 FFMA R9, R24, R14.reuse, -R9 ;  /* 0x0000000e18096223 */ /* 0x080fe20000000809 */
[----:B------:R-:W-:-:S03]  /*08a0*/  @P6 FFMA R14, RZ, R14, R15 ;  /* 0x0000000eff0e6223 */ /* 0x000fc6000000000f */
[----:B------:R-:W-:Y:S01]  /*08b0*/  @P6 FADD R10, R10, R9 ;  /* 0x000000090a0a6221 */ /* 0x000fe20000000000 */
[----:B------:R-:W-:Y:S01]  /*08c0*/  @P6 FADD R11, R11, R14 ;  /* 0x0000000e0b0b6221 */ /* 0x000fe20000000000 */
[----:B------:R-:W-:Y:S06]  /*08d0*/  BRA.U UP1, `(.L_x_7) ;  /* 0xfffffff901487547 */ /* 0x000fec000b83ffff */
.L_x_6:
[----:B------:R-:W-:Y:S05]  /*08e0*/  BRA.U !UP0, `(.L_x_5) ;  /* 0x0000000508dc7547 */ /* 0x000fea000b800000 */
[----:B------:R-:W0:Y:S01]  /*08f0*/  LDCU UR4, c[0x0][0x3a0] ;  /* 0x00007400ff0477ac */ /* 0x000e220008000800 */
[----:B------:R-:W-:Y:S02]  /*0900*/  UISETP.GE.U32.AND UP0, UPT, UR8, 0x4, UPT ;  /* 0x000000040800788c */ /* 0x000fe4000bf06070 */
[----:B0-----:R-:W-:-:S04]  /*0910*/  ULOP3.LUT UR5, UR4, 0x3, URZ, 0xc0, !UPT ;  /* 0x0000000304057892 */ /* 0x001fc8000f8ec0ff */
[----:B------:R-:W-:-:S03]  /*0920*/  UISETP.NE.AND UP1, UPT, UR5, URZ, UPT ;  /* 0x000000ff0500728c */ /* 0x000fc6000bf25270 */
[----:B------:R-:W-:Y:S08]  /*0930*/  BRA.U !UP0, `(.L_x_8) ;  /* 0x0000000108e47547 */ /* 0x000ff0000b800000 */
[----:B------:R-:W0:Y:S01]  /*0940*/  LDC.64 R6, c[0x0][0x398] ;  /* 0x0000e600ff067b82 */ /* 0x000e220000000a00 */
[----:B------:R-:W-:-:S07]  /*0950*/  IMAD R9, R3, R5, R0 ;  /* 0x0000000503097224 */ /* 0x000fce00078e0200 */
[----:B------:R-:W1:Y:S01]  /*0960*/  LDC.64 R22, c[0x0][0x390] ;  /* 0x0000e400ff167b82 */ /* 0x000e620000000a00 */
[----:B0-----:R-:W-:-:S05]  /*0970*/  IMAD.WIDE R6, R9, 0x4, R6 ;  /* 0x0000000409067825 */ /* 0x001fca00078e0206 */
[----:B------:R-:W2:Y:S01]  /*0980*/  LDG.E R25, desc[UR10][R6.64] ;  /* 0x0000000a06197981 */ /* 0x000ea2000c1e1900 */
[----:B------:R-:W-:-:S05]  /*0990*/  IMAD.WIDE R12, R5, 0x4, R6 ;  /* 0x00000004050c7825 */ /* 0x000fca00078e0206 */
[----:B------:R-:W3:Y:S01]  /*09a0*/  LDG.E R27, desc[UR10][R12.64] ;  /* 0x0000000a0c1b7981 */ /* 0x000ee2000c1e1900 */
[----:B------:R-:W-:-:S05]  /*09b0*/  IMAD.WIDE R16, R5, 0x4, R12 ;  /* 0x0000000405107825 */ /* 0x000fca00078e020c */
[----:B------:R-:W4:Y:S01]  /*09c0*/  LDG.E R15, desc[UR10][R16.64] ;  /* 0x0000000a100f7981 */ /* 0x000f22000c1e1900 */
[----:B------:R-:W-:-:S05]  /*09d0*/  IMAD.WIDE R8, R5, 0x4, R16 ;  /* 0x0000000405087825 */ /* 0x000fca00078e0210 */
[----:B------:R1:W5:Y:S02]  /*09e0*/  LDG.E R19, desc[UR10][R8.64] ;  /* 0x0000000a08137981 */ /* 0x000364000c1e1900 */
[----:B-1----:R-:W-:Y:S01]  /*09f0*/  IMAD.WIDE.U32 R8, R3, 0x4, R22 ;  /* 0x0000000403087825 */ /* 0x002fe200078e0016 */
[----:B--2---:R-:W-:Y:S02]  /*0a00*/  ISETP.GE.AND P0, PT, R25, RZ, PT ;  /* 0x000000ff1900720c */ /* 0x004fe40003f06270 */
[----:B---3--:R-:W-:Y:S02]  /*0a10*/  ISETP.GE.AND P1, PT, R27, RZ, PT ;  /* 0x000000ff1b00720c */ /* 0x008fe40003f26270 */
[----:B----4-:R-:W-:-:S09]  /*0a20*/  ISETP.GE.AND P2, PT, R15, RZ, PT ;  /* 0x000000ff0f00720c */ /* 0x010fd20003f46270 */
[----:B------:R-:W0:Y:S01]  /*0a30*/  @P0 LDC.64 R20, c[0x0][0x380] ;  /* 0x0000e000ff140b82 */ /* 0x000e220000000a00 */
[----:B------:R-:W2:Y:S01]  /*0a40*/  @P0 LDG.E R2, desc[UR10][R8.64] ;  /* 0x0000000a08020981 */ /* 0x000ea2000c1e1900 */
[----:B-----5:R-:W-:-:S03]  /*0a50*/  ISETP.GE.AND P3, PT, R19, RZ, PT ;  /* 0x000000ff1300720c */ /* 0x020fc60003f66270 */
[----:B------:R-:W3:Y:S03]  /*0a60*/  @P1 LDG.E R4, desc[UR10][R8.64+0x4] ;  /* 0x0000040a08041981 */ /* 0x000ee6000c1e1900 */
[----:B------:R-:W1:Y:S01]  /*0a70*/  @P1 LDC.64 R6, c[0x0][0x380] ;  /* 0x0000e000ff061b82 */ /* 0x000e620000000a00 */
[----:B------:R-:W4:Y:S07]  /*0a80*/  @P2 LDG.E R18, desc[UR10][R8.64+0x8] ;  /* 0x0000080a08122981 */ /* 0x000f2e000c1e1900 */
[----:B------:R-:W5:Y:S08]  /*0a90*/  @P2 LDC.64 R12, c[0x0][0x380] ;  /* 0x0000e000ff0c2b82 */ /* 0x000f700000000a00 */
[----:B------:R-:W5:Y:S01]  /*0aa0*/  @P3 LDC.64 R16, c[0x0][0x380] ;  /* 0x0000e000ff103b82 */ /* 0x000f620000000a00 */
[----:B0-----:R-:W-:-:S04]  /*0ab0*/  @P0 IMAD.WIDE.U32 R20, R25, 0x8, R20 ;  /* 0x0000000819140825 */ /* 0x001fc800078e0014 */
[----:B-1----:R-:W-:Y:S02]  /*0ac0*/  @P1 IMAD.WIDE.U32 R22, R27, 0x8, R6 ;  /* 0x000000081b161825 */ /* 0x002fe400078e0006 */
[----:B------:R-:W2:Y:S02]  /*0ad0*/  @P0 LDG.E.64 R6, desc[UR10][R20.64] ;  /* 0x0000000a14060981 */ /* 0x000ea4000c1e1b00 */
[----:B-----5:R-:W-:Y:S02]  /*0ae0*/  @P2 IMAD.WIDE.U32 R14, R15, 0x8, R12 ;  /* 0x000000080f0e2825 */ /* 0x020fe400078e000c */
[----:B------:R-:W5:Y:S04]  /*0af0*/  @P1 LDG.E.64 R12, desc[UR10][R22.64] ;  /* 0x0000000a160c1981 */ /* 0x000f68000c1e1b00 */
[----:B------:R-:W4:Y:S01]  /*0b00*/  @P2 LDG.E.64 R14, desc[UR10][R14.64] ;  /* 0x0000000a0e0e2981 */ /* 0x000f22000c1e1b00 */
[----:B------:R-:W-:-:S03]  /*0b10*/  @P3 IMAD.WIDE.U32 R16, R19, 0x8, R16 ;  /* 0x0000000813103825 */ /* 0x000fc600078e0010 */
[----:B------:R-:W4:Y:S04]  /*0b20*/  @P3 LDG.E R19, desc[UR10][R8.64+0xc] ;  /* 0x00000c0a08133981 */ /* 0x000f28000c1e1900 */
[----:B------:R-:W4:Y:S01]  /*0b30*/  @P3 LDG.E.64 R16, desc[UR10][R16.64] ;  /* 0x0000000a10103981 */ /* 0x000f22000c1e1b00 */
[----:B------:R-:W-:Y:S01]  /*0b40*/  IADD3 R3, PT, PT, R3, 0x4, RZ ;  /* 0x0000000403037810 */ /* 0x000fe20007ffe0ff */
[-C--:B--2---:R-:W-:Y:S01]  /*0b50*/  @P0 FMUL R25, RZ, R7.reuse ;  /* 0x00000007ff190220 */ /* 0x084fe20000400000 */
[----:B------:R-:W-:-:S03]  /*0b60*/  @P0 FMUL R7, R2, R7 ;  /* 0x0000000702070220 */ /* 0x000fc60000400000 */
[-C--:B------:R-:W-:Y:S01]  /*0b70*/  @P0 FFMA R25, R2, R6.reuse, -R25 ;  /* 0x0000000602190223 */ /* 0x080fe20000000819 */
[----:B------:R-:W-:Y:S01]  /*0b80*/  @P0 FFMA R6, RZ, R6, R7 ;  /* 0x00000006ff060223 */ /* 0x000fe20000000007 */
[-C--:B-----5:R-:W-:Y:S01]  /*0b90*/  @P1 FMUL R21, RZ, R13.reuse ;  /* 0x0000000dff151220 */ /* 0x0a0fe20000400000 */
[----:B---3--:R-:W-:Y:S01]  /*0ba0*/  @P1 FMUL R7, R4, R13 ;  /* 0x0000000d04071220 */ /* 0x008fe20000400000 */
[----:B------:R-:W-:Y:S01]  /*0bb0*/  @P0 FADD R10, R10, R25 ;  /* 0x000000190a0a0221 */ /* 0x000fe20000000000 */
[----:B------:R-:W-:Y:S01]  /*0bc0*/  @P0 FADD R11, R11, R6 ;  /* 0x000000060b0b0221 */ /* 0x000fe20000000000 */
[-C--:B----4-:R-:W-:Y:S01]  /*0bd0*/  @P2 FMUL R13, RZ, R15.reuse ;  /* 0x0000000fff0d2220 */ /* 0x090fe20000400000 */
[-C--:B------:R-:W-:Y:S01]  /*0be0*/  @P1 FFMA R21, R4, R12.reuse, -R21 ;  /* 0x0000000c04151223 */ /* 0x080fe20000000815 */
[C---:B------:R-:W-:Y:S01]  /*0bf0*/  @P2 FMUL R15, R18.reuse, R15 ;  /* 0x0000000f120f2220 */ /* 0x040fe20000400000 */
[----:B------:R-:W-:Y:S01]  /*0c00*/  @P1 FFMA R12, RZ, R12, R7 ;  /* 0x0000000cff0c1223 */ /* 0x000fe20000000007 */
[-C--:B------:R-:W-:Y:S01]  /*0c10*/  @P2 FFMA R13, R18, R14.reuse, -R13 ;  /* 0x0000000e120d2223 */ /* 0x080fe2000000080d */
[----:B------:R-:W-:Y:S01]  /*0c20*/  @P1 FADD R10, R10, R21 ;  /* 0x000000150a0a1221 */ /* 0x000fe20000000000 */
[----:B------:R-:W-:Y:S01]  /*0c30*/  @P2 FFMA R14, RZ, R14, R15 ;  /* 0x0000000eff0e2223 */ /* 0x000fe2000000000f */
[----:B------:R-:W-:Y:S01]  /*0c40*/  @P1 FADD R11, R11, R12 ;  /* 0x0000000c0b0b1221 */ /* 0x000fe20000000000 */
[-C--:B------:R-:W-:Y:S01]  /*0c50*/  @P3 FMUL R2, RZ, R17.reuse ;  /* 0x00000011ff023220 */ /* 0x080fe20000400000 */
[----:B------:R-:W-:Y:S01]  /*0c60*/  @P3 FMUL R7, R19, R17 ;  /* 0x0000001113073220 */ /* 0x000fe20000400000 */
[----:B------:R-:W-:Y:S01]  /*0c70*/  @P2 FADD R10, R10, R13 ;  /* 0x0000000d0a0a2221 */ /* 0x000fe20000000000 */
[----:B------:R-:W-:Y:S01]  /*0c80*/  @P2 FADD R11, R11, R14 ;  /* 0x0000000e0b0b2221 */ /* 0x000fe20000000000 */
[-C--:B------:R-:W-:Y:S01]  /*0c90*/  @P3 FFMA R19, R19, R16.reuse, -R2 ;  /* 0x0000001013133223 */ /* 0x080fe20000000802 */
[----:B------:R-:W-:-:S03]  /*0ca0*/  @P3 FFMA R16, RZ, R16, R7 ;  /* 0x00000010ff103223 */ /* 0x000fc60000000007 */
[----:B------:R-:W-:Y:S01]  /*0cb0*/  @P3 FADD R10, R10, R19 ;  /* 0x000000130a0a3221 */ /* 0x000fe20000000000 */
[----:B------:R-:W-:-:S07]  /*0cc0*/  @P3 FADD R11, R11, R16 ;  /* 0x000000100b0b3221 */ /* 0x000fce0000000000 */
.L_x_8:
[----:B------:R-:W-:Y:S05]  /*0cd0*/  BRA.U !UP1, `(.L_x_5) ;  /* 0x0000000109e07547 */ /* 0x000fea000b800000 */
[----:B------:R-:W-:Y:S02]  /*0ce0*/  UISETP.NE.AND UP0, UPT, UR5, 0x1, UPT ;  /* 0x000000010500788c */ /* 0x000fe4000bf05270 */
[----:B------:R-:W-:-:S04]  /*0cf0*/  ULOP3.LUT UR4, UR4, 0x1, URZ, 0xc0, !UPT ;  /* 0x0000000104047892 */ /* 0x000fc8000f8ec0ff */
[----:B------:R-:W-:-:S03]  /*0d00*/  UISETP.NE.U32.AND UP1, UPT, UR4, 0x1, UPT ;  /* 0x000000010400788c */ /* 0x000fc6000bf25070 */
[----:B------:R-:W-:Y:S08]  /*0d10*/  BRA.U !UP0, `(.L_x_9) ;  /* 0x00000001087c7547 */ /* 0x000ff0000b800000 */
[----:B------:R-:W0:Y:S01]  /*0d20*/  LDC.64 R6, c[0x0][0x398] ;  /* 0x0000e600ff067b82 */ /* 0x000e220000000a00 */
[----:B------:R-:W-:-:S04]  /*0d30*/  IMAD R17, R3, R5, R0 ;  /* 0x0000000503117224 */ /* 0x000fc800078e0200 */
[----:B0-----:R-:W-:-:S03]  /*0d40*/  IMAD.WIDE R16, R17, 0x4, R6 ;  /* 0x0000000411107825 */ /* 0x001fc600078e0206 */
[----:B------:R-:W0:Y:S01]  /*0d50*/  LDC.64 R6, c[0x0][0x390] ;  /* 0x0000e400ff067b82 */ /* 0x000e220000000a00 */
[----:B------:R-:W-:Y:S02]  /*0d60*/  IMAD.WIDE R8, R5, 0x4, R16 ;  /* 0x0000000405087825 */ /* 0x000fe400078e0210 */
[----:B------:R-:W2:Y:S04]  /*0d70*/  LDG.E R17, desc[UR10][R16.64] ;  /* 0x0000000a10117981 */ /* 0x000ea8000c1e1900 */
[----:B------:R-:W3:Y:S01]  /*0d80*/  LDG.E R9, desc[UR10][R8.64] ;  /* 0x0000000a08097981 */ /* 0x000ee2000c1e1900 */
[----:B0-----:R-:W-:Y:S01]  /*0d90*/  IMAD.WIDE.U32 R18, R3, 0x4, R6 ;  /* 0x0000000403127825 */ /* 0x001fe200078e0006 */
[----:B--2---:R-:W-:Y:S02]  /*0da0*/  ISETP.GE.AND P0, PT, R17, RZ, PT ;  /* 0x000000ff1100720c */ /* 0x004fe40003f06270 */
[----:B---3--:R-:W-:-:S11]  /*0db0*/  ISETP.GE.AND P1, PT, R9, RZ, PT ;  /* 0x000000ff0900720c */ /* 0x008fd60003f26270 */
[----:B------:R-:W0:Y:S01]  /*0dc0*/  @P0 LDC.64 R12, c[0x0][0x380] ;  /* 0x0000e000ff0c0b82 */ /* 0x000e220000000a00 */
[----:B------:R-:W2:Y:S04]  /*0dd0*/  @P0 LDG.E R2, desc[UR10][R18.64] ;  /* 0x0000000a12020981 */ /* 0x000ea8000c1e1900 */
[----:B------:R-:W3:Y:S03]  /*0de0*/  @P1 LDG.E R4, desc[UR10][R18.64+0x4] ;  /* 0x0000040a12041981 */ /* 0x000ee6000c1e1900 */
[----:B------:R-:W1:Y:S01]  /*0df0*/  @P1 LDC.64 R14, c[0x0][0x380] ;  /* 0x0000e000ff0e1b82 */ /* 0x000e620000000a00 */
[----:B0-----:R-:W-:-:S05]  /*0e00*/  @P0 IMAD.WIDE.U32 R12, R17, 0x8, R12 ;  /* 0x00000008110c0825 */ /* 0x001fca00078e000c */
[----:B------:R-:W4:Y:S01]  /*0e10*/  @P0 LDG.E.64 R6, desc[UR10][R12.64] ;  /* 0x0000000a0c060981 */ /* 0x000f22000c1e1b00 */
[----:B-1----:R-:W-:-:S05]  /*0e20*/  @P1 IMAD.WIDE.U32 R14, R9, 0x8, R14 ;  /* 0x00000008090e1825 */ /* 0x002fca00078e000e */
[----:B------:R-:W5:Y:S01]  /*0e30*/  @P1 LDG.E.64 R8, desc[UR10][R14.64] ;  /* 0x0000000a0e081981 */ /* 0x000f62000c1e1b00 */
[----:B------:R-:W-:Y:S01]  /*0e40*/  IADD3 R3, PT, PT, R3, 0x2, RZ ;  /* 0x0000000203037810 */ /* 0x000fe20007ffe0ff */
[-C--:B----4-:R-:W-:Y:S01]  /*0e50*/  @P0 FMUL R17, RZ, R7.reuse ;  /* 0x00000007ff110220 */ /* 0x090fe20000400000 */
[----:B--2---:R-:W-:-:S03]  /*0e60*/  @P0 FMUL R7, R2, R7 ;  /* 0x0000000702070220 */ /* 0x004fc60000400000 */
[-C--:B------:R-:W-:Y:S01]  /*0e70*/  @P0 FFMA R17, R2, R6.reuse, -R17 ;  /* 0x0000000602110223 */ /* 0x080fe20000000811 */
[----:B------:R-:W-:Y:S01]  /*0e80*/  @P0 FFMA R6, RZ, R6, R7 ;  /* 0x00000006ff060223 */ /* 0x000fe20000000007 */
[-C--:B-----5:R-:W-:Y:S01]  /*0e90*/  @P1 FMUL R21, RZ, R9.reuse ;  /* 0x00000009ff151220 */ /* 0x0a0fe20000400000 */
[----:B---3--:R-:W-:Y:S01]  /*0ea0*/  @P1 FMUL R9, R4, R9 ;  /* 0x0000000904091220 */ /* 0x008fe20000400000 */
[----:B------:R-:W-:Y:S01]  /*0eb0*/  @P0 FADD R10, R10, R17 ;  /* 0x000000110a0a0221 */ /* 0x000fe20000000000 */
[----:B------:R-:W-:Y:S01]  /*0ec0*/  @P0 FADD R11, R11, R6 ;  /* 0x000000060b0b0221 */ /* 0x000fe20000000000 */
[-C--:B------:R-:W-:Y:S01]  /*0ed0*/  @P1 FFMA R21, R4, R8.reuse, -R21 ;  /* 0x0000000804151223 */ /* 0x080fe20000000815 */
[----:B------:R-:W-:-:S03]  /*0ee0*/  @P1 FFMA R8, RZ, R8, R9 ;  /* 0x00000008ff081223 */ /* 0x000fc60000000009 */
[----:B------:R-:W-:Y:S01]  /*0ef0*/  @P1 FADD R10, R10, R21 ;  /* 0x000000150a0a1221 */ /* 0x000fe20000000000 */
[----:B------:R-:W-:-:S07]  /*0f00*/  @P1 FADD R11, R11, R8 ;  /* 0x000000080b0b1221 */ /* 0x000fce0000000000 */
.L_x_9:
[----:B------:R-:W-:Y:S05]  /*0f10*/  BRA.U UP1, `(.L_x_5) ;  /* 0x0000000101507547 */ /* 0x000fea000b800000 */
[----:B------:R-:W0:Y:S01]  /*0f20*/  LDC.64 R6, c[0x0][0x398] ;  /* 0x0000e600ff067b82 */ /* 0x000e220000000a00 */
[----:B------:R-:W-:-:S04]  /*0f30*/  IMAD R5, R3, R5, R0 ;  /* 0x0000000503057224 */ /* 0x000fc800078e0200 */
[----:B0-----:R-:W-:-:S05]  /*0f40*/  IMAD.WIDE R4, R5, 0x4, R6 ;  /* 0x0000000405047825 */ /* 0x001fca00078e0206 */
[----:B------:R-:W2:Y:S01]  /*0f50*/  LDG.E R9, desc[UR10][R4.64] ;  /* 0x0000000a04097981 */ /* 0x000ea2000c1e1900 */
[----:B------:R-:W-:Y:S01]  /*0f60*/  BSSY.RECONVERGENT B0, `(.L_x_5) ;  /* 0x000000f000007945 */ /* 0x000fe20003800200 */
[----:B--2---:R-:W-:-:S13]  /*0f70*/  ISETP.GE.AND P0, PT, R9, RZ, PT ;  /* 0x000000ff0900720c */ /* 0x004fda0003f06270 */
[----:B------:R-:W-:Y:S05]  /*0f80*/  @!P0 BRA `(.L_x_10) ;  /* 0x0000000000308947 */ /* 0x000fea0003800000 */
[----:B------:R-:W0:Y:S08]  /*0f90*/  LDC.64 R6, c[0x0][0x380] ;  /* 0x0000e000ff067b82 */ /* 0x000e300000000a00 */
[----:B------:R-:W1:Y:S01]  /*0fa0*/  LDC.64 R4, c[0x0][0x390] ;  /* 0x0000e400ff047b82 */ /* 0x000e620000000a00 */
[----:B0-----:R-:W-:-:S06]  /*0fb0*/  IMAD.WIDE.U32 R6, R9, 0x8, R6 ;  /* 0x0000000809067825 */ /* 0x001fcc00078e0006 */
[----:B------:R-:W2:Y:S01]  /*0fc0*/  LDG.E.64 R6, desc[UR10][R6.64] ;  /* 0x0000000a06067981 */ /* 0x000ea2000c1e1b00 */
[----:B-1----:R-:W-:-:S06]  /*0fd0*/  IMAD.WIDE.U32 R4, R3, 0x4, R4 ;  /* 0x0000000403047825 */ /* 0x002fcc00078e0004 */
[----:B------:R-:W3:Y:S01]  /*0fe0*/  LDG.E R4, desc[UR10][R4.64] ;  /* 0x0000000a04047981 */ /* 0x000ee2000c1e1900 */
[-C--:B--2---:R-:W-:Y:S01]  /*0ff0*/  FMUL R9, RZ, R7.reuse ;  /* 0x00000007ff097220 */ /* 0x084fe20000400000 */
[----:B---3--:R-:W-:-:S03]  /*1000*/  FMUL R3, R4, R7 ;  /* 0x0000000704037220 */ /* 0x008fc60000400000 */
[-C--:B------:R-:W-:Y:S01]  /*1010*/  FFMA R9, R4, R6.reuse, -R9 ;  /* 0x0000000604097223 */ /* 0x080fe20000000809 */
[----:B------:R-:W-:-:S03]  /*1020*/  FFMA R2, RZ, R6, R3 ;  /* 0x00000006ff027223 */ /* 0x000fc60000000003 */
[----:B------:R-:W-:Y:S01]  /*1030*/  FADD R10, R10, R9 ;  /* 0x000000090a0a7221 */ /* 0x000fe20000000000 */
[----:B------:R-:W-:-:S07]  /*1040*/  FADD R11, R11, R2 ;  /* 0x000000020b0b7221 */ /* 0x000fce0000000000 */
.L_x_10:
[----:B------:R-:W-:Y:S05]  /*1050*/  BSYNC.RECONVERGENT B0 ;  /* 0x0000000000007941 */ /* 0x000fea0003800200 */
.L_x_5:
[----:B------:R-:W0:Y:S02]  /*1060*/  LDC.64 R2, c[0x0][0x388] ;  /* 0x0000e200ff027b82 */ /* 0x000e240000000a00 */
[----:B0-----:R-:W-:-:S05]  /*1070*/  IMAD.WIDE R2, R0, 0x8, R2 ;  /* 0x0000000800027825 */ /* 0x001fca00078e0202 */
[----:B------:R-:W-:Y:S01]  /*1080*/  STG.E.64 desc[UR10][R2.64], R10 ;  /* 0x0000000a02007986 */ /* 0x000fe2000c101b0a */
[----:B------:R-:W-:Y:S05]  /*1090*/  EXIT ;  /* 0x000000000000794d */ /* 0x000fea0003800000 */
.L_x_11:
        /* <DEDUP_REMOVED lines=14> */
.L_x_16:


//--------------------- .text._Z20ahtc_truncate_kernelPK6float2PS_PKfif --------------------------
	.section	.text._Z20ahtc_truncate_kernelPK6float2PS_PKfif,"ax",@progbits
	.align	128
        .global         _Z20ahtc_truncate_kernelPK6float2PS_PKfif
        .type           _Z20ahtc_truncate_kernelPK6float2PS_PKfif,@function
        .size           _Z20ahtc_truncate_kernelPK6float2PS_PKfif,(.L_x_17 - _Z20ahtc_truncate_kernelPK6float2PS_PKfif)
        .other          _Z20ahtc_truncate_kernelPK6float2PS_PKfif,@"STO_CUDA_ENTRY STV_DEFAULT"
_Z20ahtc_truncate_kernelPK6float2PS_PKfif:
.text._Z20ahtc_truncate_kernelPK6float2PS_PKfif:
[----:B------:R-:W-:Y:S01]  /*0000*/  LDC R1, c[0x0][0x37c] ;  /* 0x0000df00ff017b82 */ /* 0x000fe20000000800 */
[----:B------:R-:W0:Y:S07]  /*0010*/  S2R R0, SR_TID.X ;  /* 0x0000000000007919 */ /* 0x000e2e0000002100 */
[----:B------:R-:W0:Y:S01]  /*0020*/  S2UR UR4, SR_CTAID.X ;  /* 0x00000000000479c3 */ /* 0x000e220000002500 */
[----:B------:R-:W1:Y:S07]  /*0030*/  LDCU UR5, c[0x0][0x398] ;  /* 0x00007300ff0577ac */ /* 0x000e6e0008000800 */
[----:B------:R-:W0:Y:S02]  /*0040*/  LDC R7, c[0x0][0x360] ;  /* 0x0000d800ff077b82 */ /* 0x000e240000000800 */
[----:B0-----:R-:W-:-:S05]  /*0050*/  IMAD R7, R7, UR4, R0 ;  /* 0x0000000407077c24 */ /* 0x001fca000f8e0200 */
[----:B-1----:R-:W-:-:S13]  /*0060*/  ISETP.GE.AND P0, PT, R7, UR5, PT ;  /* 0x0000000507007c0c */ /* 0x002fda000bf06270 */
[----:B------:R-:W-:Y:S05]  /*0070*/  @P0 EXIT ;  /* 0x000000000000094d */ /* 0x000fea0003800000 */
[----:B------:R-:W0:Y:S01]  /*0080*/  LDC.64 R2, c[0x0][0x390] ;  /* 0x0000e400ff027b82 */ /* 0x000e220000000a00 */
[----:B------:R-:W1:Y:S01]  /*0090*/  LDCU.64 UR4, c[0x0][0x358] ;  /* 0x00006b00ff0477ac */ /* 0x000e620008000a00 */
[----:B------:R-:W2:Y:S01]  /*00a0*/  LDCU UR6, c[0x0][0x39c] ;  /* 0x00007380ff0677ac */ /* 0x000ea20008000800 */
[----:B0-----:R-:W-:-:S06]  /*00b0*/  IMAD.WIDE R2, R7, 0x4, R2 ;  /* 0x0000000407027825 */ /* 0x001fcc00078e0202 */
[----:B-1----:R-:W2:Y:S02]  /*00c0*/  LDG.E R2, desc[UR4][R2.64] ;  /* 0x0000000402027981 */ /* 0x002ea4000c1e1900 */
[----:B--2---:R-:W-:-:S13]  /*00d0*/  FSETP.GEU.AND P0, PT, |R2|, UR6, PT ;  /* 0x0000000602007c0b */ /* 0x004fda000bf0e200 */
[----:B------:R-:W0:Y:S02]  /*00e0*/  @!P0 LDC.64 R4, c[0x0][0x388] ;  /* 0x0000e200ff048b82 */ /* 0x000e240000000a00 */
[----:B0-----:R-:W-:-:S05]  /*00f0*/  @!P0 IMAD.WIDE R4, R7, 0x8, R4 ;  /* 0x0000000807048825 */ /* 0x001fca00078e0204 */
[----:B------:R0:W-:Y:S01]  /*0100*/  @!P0 STG.E.64 desc[UR4][R4.64], RZ ;  /* 0x000000ff04008986 */ /* 0x0001e2000c101b04 */
[----:B------:R-:W-:Y:S05]  /*0110*/  @!P0 EXIT ;  /* 0x000000000000894d */ /* 0x000fea0003800000 */
[----:B------:R-:W1:Y:S08]  /*0120*/  LDC.64 R2, c[0x0][0x380] ;  /* 0x0000e000ff027b82 */ /* 0x000e700000000a00 */
[----:B0-----:R-:W0:Y:S01]  /*0130*/  LDC.64 R4, c[0x0][0x388] ;  /* 0x0000e200ff047b82 */ /* 0x001e220000000a00 */
[----:B-1----:R-:W-:-:S06]  /*0140*/  IMAD.WIDE R2, R7, 0x8, R2 ;  /* 0x0000000807027825 */ /* 0x002fcc00078e0202 */
[----:B------:R-:W2:Y:S01]  /*0150*/  LDG.E.64 R2, desc[UR4][R2.64] ;  /* 0x0000000402027981 */ /* 0x000ea2000c1e1b00 */
[----:B0-----:R-:W-:-:S05]  /*0160*/  IMAD.WIDE R4, R7, 0x8, R4 ;  /* 0x0000000807047825 */ /* 0x001fca00078e0204 */
[----:B--2---:R-:W-:Y:S01]  /*0170*/  STG.E.64 desc[UR4][R4.64], R2 ;  /* 0x0000000204007986 */ /* 0x004fe2000c101b04 */
[----:B------:R-:W-:Y:S05]  /*0180*/  EXIT ;  /* 0x000000000000794d */ /* 0x000fea0003800000 */
.L_x_12:
        /* <DEDUP_REMOVED lines=15> */
.L_x_17:


//--------------------- .nv.shared._Z36ahtc_mixed_precision_contract_kernelPK6float2S1_PS_iii --------------------------
	.section	.nv.shared._Z36ahtc_mixed_precision_contract_kernelPK6float2S1_PS_iii,"aw",@nobits
	.sectionflags	@""
	.align	16
	.zero		1024


//--------------------- .nv.shared.reserved.0     --------------------------
	.section	.nv.shared.reserved.0,"aw",@nobits
	.weak		__nv_reservedSMEM_offset_0_alias
	.size		__nv_reservedSMEM_offset_0_alias, 0, 64
	.other		__nv_reservedSMEM_offset_0_alias,@"STO_CUDA_RESERVED_SHARED STV_DEFAULT"
__nv_reservedSMEM_offset_0_alias:
	.zero		0
	.zero		64


//--------------------- .nv.shared._Z23ahtc_mutual_info_kernelPK6float2Pfiii --------------------------
	.section	.nv.shared._Z23ahtc_mutual_info_kernelPK6float2Pfiii,"aw",@nobits
	.sectionflags	@""
	.align	16
	.zero		1024


//--------------------- .nv.shared._Z20ahtc_fidelity_kernelPK6float2S1_PS_i --------------------------
	.section	.nv.shared._Z20ahtc_fidelity_kernelPK6float2S1_PS_i,"aw",@nobits
	.sectionflags	@""
	.align	16
	.zero		1024


//--------------------- .nv.shared._Z23ahtc_reconstruct_kernelPK6float2PS_PKfPKiii --------------------------
	.section	.nv.shared._Z23ahtc_reconstruct_kernelPK6float2PS_PKfPKiii,"aw",@nobits
	.sectionflags	@""
	.align	16
	.zero		1024


//--------------------- .nv.shared._Z20ahtc_truncate_kernelPK6float2PS_PKfif --------------------------
	.section	.nv.shared._Z20ahtc_truncate_kernelPK6float2PS_PKfif,"aw",@nobits
	.sectionflags	@""
	.align	16
	.zero		1024


//--------------------- .nv.constant0._Z36ahtc_mixed_precision_contract_kernelPK6float2S1_PS_iii --------------------------
	.section	.nv.constant0._Z36ahtc_mixed_precision_contract_kernelPK6float2S1_PS_iii,"a",@progbits
	.sectionflags	@""
	.align	4
.nv.constant0._Z36ahtc_mixed_precision_contract_kernelPK6float2S1_PS_iii:
	.zero		932


//--------------------- .nv.constant0._Z23ahtc_mutual_info_kernelPK6float2Pfiii --------------------------
	.section	.nv.constant0._Z23ahtc_mutual_info_kernelPK6float2Pfiii,"a",@progbits
	.sectionflags	@""
	.align	4
.nv.constant0._Z23ahtc_mutual_info_kernelPK6float2Pfiii:
	.zero		924


//--------------------- .nv.constant0._Z20ahtc_fidelity_kernelPK6float2S1_PS_i --------------------------
	.section	.nv.constant0._Z20ahtc_fidelity_kernelPK6float2S1_PS_i,"a",@progbits
	.sectionflags	@""
	.align	4
.nv.constant0._Z20ahtc_fidelity_kernelPK6float2S1_PS_i:
	.zero		924


//--------------------- .nv.constant0._Z23ahtc_reconstruct_kernelPK6float2PS_PKfPKiii --------------------------
	.section	.nv.constant0._Z23ahtc_reconstruct_kernelPK6float2PS_PKfPKiii,"a",@progbits
	.sectionflags	@""
	.align	4
.nv.constant0._Z23ahtc_reconstruct_kernelPK6float2PS_PKfPKiii:
	.zero		936


//--------------------- .nv.constant0._Z20ahtc_truncate_kernelPK6float2PS_PKfif --------------------------
	.section	.nv.constant0._Z20ahtc_truncate_kernelPK6float2PS_PKfif,"a",@progbits
	.sectionflags	@""
	.align	4
.nv.constant0._Z20ahtc_truncate_kernelPK6float2PS_PKfif:
	.zero		928


//--------------------- SYMBOLS --------------------------

	.type		.nv.reservedSmem.offset0,@object
	.size		.nv.reservedSmem.offset0,0x4
	.type		.nv.reservedSmem.cap,@object
	.size		.nv.reservedSmem.cap,0x4
